	.target	sm_90a

	.elftype	@"ET_EXEC"


//--------------------- .note.nv.tkinfo           --------------------------
	.section	.note.nv.tkinfo,"",@"SHT_NOTE"
	.sectionflags	@"SHF_NOTE_NV_TKINFO"
	.tkinfo
        /*0018*/ 	.word	0x00000002
        /*0030*/ 	.string	""
        /*0030*/ 	.string	"ptxas"
        /*0030*/ 	.string	"Cuda compilation tools, release 13.0, V13.0.88"
        /*0030*/ 	.string	"Build cuda_13.0.r13.0/compiler.36424714_0"
        /*0030*/ 	.string	"-arch sm_90a -m 64 "



//--------------------- .note.nv.cuinfo           --------------------------
	.section	.note.nv.cuinfo,"",@"SHT_NOTE"
	.sectionflags	@"SHF_NOTE_NV_CUINFO"
        /*0018*/ 	.short	0x0002
        /*001a*/ 	.short	0x005a
        /*001c*/ 	.short	0x0082
	.zero		2


//--------------------- .nv.info                  --------------------------
	.section	.nv.info,"",@"SHT_CUDA_INFO"
	.align	4


	//----- nvinfo : EIATTR_REGCOUNT
	.align		4
        /*0000*/ 	.byte	0x04, 0x2f
        /*0002*/ 	.short	(.L_15 - .L_14)
	.align		4
.L_14:
        /*0004*/ 	.word	index@(_ZN7cutlass13device_kernelINS_4gemm6kernel13GemmUniversalIN4cute5tupleIJiiiiEEENS1_10collective13CollectiveMmaINS1_34MainloopSm90TmaGmmaWarpSpecializedILi9ENS5_IJNS4_1CILi8EEENSA_ILi1EEESC_EEENS1_35KernelTmaWarpSpecializedCooperativeEEENS5_IJNSA_ILi256EEENSA_ILi128EEENSA_ILi64EEEEEEaNS5_IJlSC_lEEEaSK_NS4_8TiledMMAINS4_8MMA_AtomIJNS4_4SM904GMMA27MMA_64x128x32_S32S8S8_SS_TNEEEENS4_6LayoutINS5_IJNSA_ILi2EEESC_SC_EEENS5_IJSC_NSA_ILi0EEESU_EEEEENS5_IJNS4_10UnderscoreESX_SX_EEEEENS4_13SM90_TMA_LOADENS4_14ComposedLayoutINS4_7SwizzleILi2ELi4ELi3EEENS4_18smem_ptr_flag_bitsILi8EEENSR_INS5_IJSB_SI_EEENS5_IJSI_SC_EEEEEEEvNS4_8identityENS4_23SM90_TMA_LOAD_MULTICASTES19_vS1A_EENS_8epilogue10collective6detail29Sm90TmaWarpSpecializedAdapterINS1E_15DefaultEpilogueIaSK_SK_NS1D_6thread17LinearCombinationIaLi1EiiLNS1I_9ScaleType4KindE0ELNS_15FloatRoundStyleE2EaEENS1_15EpilogueDefaultEEEEEvvEEEEvNT_6ParamsE)
        /*0008*/ 	.word	0x000000a8


	//----- nvinfo : EIATTR_FRAME_SIZE
	.align		4
.L_15:
        /*000c*/ 	.byte	0x04, 0x11
        /*000e*/ 	.short	(.L_17 - .L_16)
	.align		4
.L_16:
        /*0010*/ 	.word	index@(_ZN7cutlass13device_kernelINS_4gemm6kernel13GemmUniversalIN4cute5tupleIJiiiiEEENS1_10collective13CollectiveMmaINS1_34MainloopSm90TmaGmmaWarpSpecializedILi9ENS5_IJNS4_1CILi8EEENSA_ILi1EEESC_EEENS1_35KernelTmaWarpSpecializedCooperativeEEENS5_IJNSA_ILi256EEENSA_ILi128EEENSA_ILi64EEEEEEaNS5_IJlSC_lEEEaSK_NS4_8TiledMMAINS4_8MMA_AtomIJNS4_4SM904GMMA27MMA_64x128x32_S32S8S8_SS_TNEEEENS4_6LayoutINS5_IJNSA_ILi2EEESC_SC_EEENS5_IJSC_NSA_ILi0EEESU_EEEEENS5_IJNS4_10UnderscoreESX_SX_EEEEENS4_13SM90_TMA_LOADENS4_14ComposedLayoutINS4_7SwizzleILi2ELi4ELi3EEENS4_18smem_ptr_flag_bitsILi8EEENSR_INS5_IJSB_SI_EEENS5_IJSI_SC_EEEEEEEvNS4_8identityENS4_23SM90_TMA_LOAD_MULTICASTES19_vS1A_EENS_8epilogue10collective6detail29Sm90TmaWarpSpecializedAdapterINS1E_15DefaultEpilogueIaSK_SK_NS1D_6thread17LinearCombinationIaLi1EiiLNS1I_9ScaleType4KindE0ELNS_15FloatRoundStyleE2EaEENS1_15EpilogueDefaultEEEEEvvEEEEvNT_6ParamsE)
        /*0014*/ 	.word	0x00000000


	//----- nvinfo : EIATTR_MIN_STACK_SIZE
	.align		4
.L_17:
        /*0018*/ 	.byte	0x04, 0x12
        /*001a*/ 	.short	(.L_19 - .L_18)
	.align		4
.L_18:
        /*001c*/ 	.word	index@(_ZN7cutlass13device_kernelINS_4gemm6kernel13GemmUniversalIN4cute5tupleIJiiiiEEENS1_10collective13CollectiveMmaINS1_34MainloopSm90TmaGmmaWarpSpecializedILi9ENS5_IJNS4_1CILi8EEENSA_ILi1EEESC_EEENS1_35KernelTmaWarpSpecializedCooperativeEEENS5_IJNSA_ILi256EEENSA_ILi128EEENSA_ILi64EEEEEEaNS5_IJlSC_lEEEaSK_NS4_8TiledMMAINS4_8MMA_AtomIJNS4_4SM904GMMA27MMA_64x128x32_S32S8S8_SS_TNEEEENS4_6LayoutINS5_IJNSA_ILi2EEESC_SC_EEENS5_IJSC_NSA_ILi0EEESU_EEEEENS5_IJNS4_10UnderscoreESX_SX_EEEEENS4_13SM90_TMA_LOADENS4_14ComposedLayoutINS4_7SwizzleILi2ELi4ELi3EEENS4_18smem_ptr_flag_bitsILi8EEENSR_INS5_IJSB_SI_EEENS5_IJSI_SC_EEEEEEEvNS4_8identityENS4_23SM90_TMA_LOAD_MULTICASTES19_vS1A_EENS_8epilogue10collective6detail29Sm90TmaWarpSpecializedAdapterINS1E_15DefaultEpilogueIaSK_SK_NS1D_6thread17LinearCombinationIaLi1EiiLNS1I_9ScaleType4KindE0ELNS_15FloatRoundStyleE2EaEENS1_15EpilogueDefaultEEEEEvvEEEEvNT_6ParamsE)
        /*0020*/ 	.word	0x00000000
.L_19:


//--------------------- .nv.compat                --------------------------
	.section	.nv.compat,"",@"SHT_CUDA_COMPAT_INFO"
	.align	4
        /*0000*/ 	.byte	0x02, 0x09, 0x01, 0x00, 0x02, 0x02, 0x04, 0x00, 0x02, 0x05, 0x05, 0x00, 0x03, 0x07, 0x01, 0x01
        /*0010*/ 	.byte	0x02, 0x03, 0x01, 0x00, 0x02, 0x06, 0x01, 0x00, 0x04, 0x0b, 0x08, 0x00, 0x00, 0x00, 0x00, 0x00
        /*0020*/ 	.byte	0x00, 0x00, 0x00, 0x00


//--------------------- .nv.info._ZN7cutlass13device_kernelINS_4gemm6kernel13GemmUniversalIN4cute5tupleIJiiiiEEENS1_10collective13CollectiveMmaINS1_34MainloopSm90TmaGmmaWarpSpecializedILi9ENS5_IJNS4_1CILi8EEENSA_ILi1EEESC_EEENS1_35KernelTmaWarpSpecializedCooperativeEEENS5_IJNSA_ILi256EEENSA_ILi128EEENSA_ILi64EEEEEEaNS5_IJlSC_lEEEaSK_NS4_8TiledMMAINS4_8MMA_AtomIJNS4_4SM904GMMA27MMA_64x128x32_S32S8S8_SS_TNEEEENS4_6LayoutINS5_IJNSA_ILi2EEESC_SC_EEENS5_IJSC_NSA_ILi0EEESU_EEEEENS5_IJNS4_10UnderscoreESX_SX_EEEEENS4_13SM90_TMA_LOADENS4_14ComposedLayoutINS4_7SwizzleILi2ELi4ELi3EEENS4_18smem_ptr_flag_bitsILi8EEENSR_INS5_IJSB_SI_EEENS5_IJSI_SC_EEEEEEEvNS4_8identityENS4_23SM90_TMA_LOAD_MULTICASTES19_vS1A_EENS_8epilogue10collective6detail29Sm90TmaWarpSpecializedAdapterINS1E_15DefaultEpilogueIaSK_SK_NS1D_6thread17LinearCombinationIaLi1EiiLNS1I_9ScaleType4KindE0ELNS_15FloatRoundStyleE2EaEENS1_15EpilogueDefaultEEEEEvvEEEEvNT_6ParamsE --------------------------
	.section	.nv.info._ZN7cutlass13device_kernelINS_4gemm6kernel13GemmUniversalIN4cute5tupleIJiiiiEEENS1_10collective13CollectiveMmaINS1_34MainloopSm90TmaGmmaWarpSpecializedILi9ENS5_IJNS4_1CILi8EEENSA_ILi1EEESC_EEENS1_35KernelTmaWarpSpecializedCooperativeEEENS5_IJNSA_ILi256EEENSA_ILi128EEENSA_ILi64EEEEEEaNS5_IJlSC_lEEEaSK_NS4_8TiledMMAINS4_8MMA_AtomIJNS4_4SM904GMMA27MMA_64x128x32_S32S8S8_SS_TNEEEENS4_6LayoutINS5_IJNSA_ILi2EEESC_SC_EEENS5_IJSC_NSA_ILi0EEESU_EEEEENS5_IJNS4_10UnderscoreESX_SX_EEEEENS4_13SM90_TMA_LOADENS4_14ComposedLayoutINS4_7SwizzleILi2ELi4ELi3EEENS4_18smem_ptr_flag_bitsILi8EEENSR_INS5_IJSB_SI_EEENS5_IJSI_SC_EEEEEEEvNS4_8identityENS4_23SM90_TMA_LOAD_MULTICASTES19_vS1A_EENS_8epilogue10collective6detail29Sm90TmaWarpSpecializedAdapterINS1E_15DefaultEpilogueIaSK_SK_NS1D_6thread17LinearCombinationIaLi1EiiLNS1I_9ScaleType4KindE0ELNS_15FloatRoundStyleE2EaEENS1_15EpilogueDefaultEEEEEvvEEEEvNT_6ParamsE,"",@"SHT_CUDA_INFO"
	.sectionflags	@""
	.align	4


	//----- nvinfo : EIATTR_CUDA_API_VERSION
	.align		4
        /*0000*/ 	.byte	0x04, 0x37
        /*0002*/ 	.short	(.L_21 - .L_20)
.L_20:
        /*0004*/ 	.word	0x00000082


	//----- nvinfo : EIATTR_KPARAM_INFO
	.align		4
.L_21:
        /*0008*/ 	.byte	0x04, 0x17
        /*000a*/ 	.short	(.L_23 - .L_22)
.L_22:
        /*000c*/ 	.word	0x00000000
        /*0010*/ 	.short	0x0000
        /*0012*/ 	.short	0x0070
        /*0014*/ 	.byte	0x00, 0xf0, 0x01, 0x10


	//----- nvinfo : EIATTR_SPARSE_MMA_MASK
	.align		4
.L_23:
        /*0018*/ 	.byte	0x03, 0x50
        /*001a*/ 	.short	0x0000


	//----- nvinfo : EIATTR_MAXREG_COUNT
	.align		4
        /*001c*/ 	.byte	0x03, 0x1b
        /*001e*/ 	.short	0x00a8


	//----- nvinfo : EIATTR_NUM_BARRIERS
	.align		4
        /*0020*/ 	.byte	0x02, 0x4c
        /*0022*/ 	.byte	0x01
	.zero		1


	//----- nvinfo : EIATTR_EXTERNS
	.align		4
        /*0024*/ 	.byte	0x04, 0x0f
        /*0026*/ 	.short	(.L_25 - .L_24)


	//   ....[0]....
	.align		4
.L_24:
        /*0028*/ 	.word	index@(__assertfail)


	//----- nvinfo : EIATTR_MERCURY_ISA_VERSION
	.align		4
.L_25:
        /*002c*/ 	.byte	0x03, 0x5f
        /*002e*/ 	.short	0x0101


	//----- nvinfo : EIATTR_INT_WARP_WIDE_INSTR_OFFSETS
	.align		4
        /*0030*/ 	.byte	0x04, 0x31
        /*0032*/ 	.short	(.L_27 - .L_26)


	//   ....[0]....
.L_26:
        /*0034*/ 	.word	0x00000590


	//   ....[1]....
        /*0038*/ 	.word	0x000005a0


	//   ....[2]....
        /*003c*/ 	.word	0x00000720


	//----- nvinfo : EIATTR_COOP_GROUP_MASK_REGIDS
	.align		4
.L_27:
        /*0040*/ 	.byte	0x04, 0x29
        /*0042*/ 	.short	(.L_29 - .L_28)


	//   ....[0]....
.L_28:
        /*0044*/ 	.word	0xffffffff


	//   ....[1]....
        /*0048*/ 	.word	0xffffffff


	//   ....[2]....
        /*004c*/ 	.word	0xffffffff


	//   ....[3]....
        /*0050*/ 	.word	0xffffffff


	//   ....[4]....
        /*0054*/ 	.word	0xffffffff


	//   ....[5]....
        /*0058*/ 	.word	0xffffffff


	//----- nvinfo : EIATTR_COOP_GROUP_INSTR_OFFSETS
	.align		4
.L_29:
        /*005c*/ 	.byte	0x04, 0x28
        /*005e*/ 	.short	(.L_31 - .L_30)


	//   ....[0]....
.L_30:
        /*0060*/ 	.word	0x00000060


	//   ....[1]....
        /*0064*/ 	.word	0x00000070


	//   ....[2]....
        /*0068*/ 	.word	0x00000130


	//   ....[3]....
        /*006c*/ 	.word	0x000003c0


	//   ....[4]....
        /*0070*/ 	.word	0x000008c0


	//   ....[5]....
        /*0074*/ 	.word	0x00001300


	//----- nvinfo : EIATTR_REG_RECONFIG
	.align		4
.L_31:
        /*0078*/ 	.byte	0x01, 0x54
	.zero		2


	//----- nvinfo : EIATTR_SYSCALL_OFFSETS
	.align		4
        /*007c*/ 	.byte	0x04, 0x46
        /*007e*/ 	.short	(.L_33 - .L_32)


	//   ....[0]....
.L_32:
        /*0080*/ 	.word	0x000014d0


	//----- nvinfo : EIATTR_MBARRIER_INSTR_OFFSETS
	.align		4
.L_33:
        /*0084*/ 	.byte	0x04, 0x39
        /*0086*/ 	.short	(.L_35 - .L_34)


	//   ....[0]....
.L_34:
        /*0088*/ 	.word	0x00000280
        /*008c*/ 	.word	0x000000ff
        /*0090*/ 	.word	0x00000000
        /*0094*/ 	.short	0x0100
        /*0096*/ 	.byte	0x08
	.zero		1


	//   ....[1]....
        /*0098*/ 	.word	0x00000290
        /*009c*/ 	.word	0x000000ff
        /*00a0*/ 	.word	0x00000048
        /*00a4*/ 	.short	0x0100
        /*00a6*/ 	.byte	0x08
	.zero		1


	//   ....[2]....
        /*00a8*/ 	.word	0x000002a0
        /*00ac*/ 	.word	0x000000ff
        /*00b0*/ 	.word	0x00000008
        /*00b4*/ 	.short	0x0100
        /*00b6*/ 	.byte	0x08
	.zero		1


	//   ....[3]....
        /*00b8*/ 	.word	0x000002b0
        /*00bc*/ 	.word	0x000000ff
        /*00c0*/ 	.word	0x00000050
        /*00c4*/ 	.short	0x0100
        /*00c6*/ 	.byte	0x08
	.zero		1


	//   ....[4]....
        /*00c8*/ 	.word	0x000002c0
        /*00cc*/ 	.word	0x000000ff
        /*00d0*/ 	.word	0x00000010
        /*00d4*/ 	.short	0x0100
        /*00d6*/ 	.byte	0x08
	.zero		1


	//   ....[5]....
        /*00d8*/ 	.word	0x000002d0
        /*00dc*/ 	.word	0x000000ff
        /*00e0*/ 	.word	0x00000058
        /*00e4*/ 	.short	0x0100
        /*00e6*/ 	.byte	0x08
	.zero		1


	//   ....[6]....
        /*00e8*/ 	.word	0x000002e0
        /*00ec*/ 	.word	0x000000ff
        /*00f0*/ 	.word	0x00000018
        /*00f4*/ 	.short	0x0100
        /*00f6*/ 	.byte	0x08
	.zero		1


	//   ....[7]....
        /*00f8*/ 	.word	0x000002f0
        /*00fc*/ 	.word	0x000000ff
        /*0100*/ 	.word	0x00000060
        /*0104*/ 	.short	0x0100
        /*0106*/ 	.byte	0x08
	.zero		1


	//   ....[8]....
        /*0108*/ 	.word	0x00000300
        /*010c*/ 	.word	0x000000ff
        /*0110*/ 	.word	0x00000020
        /*0114*/ 	.short	0x0100
        /*0116*/ 	.byte	0x08
	.zero		1


	//   ....[9]....
        /*0118*/ 	.word	0x00000310
        /*011c*/ 	.word	0x000000ff
        /*0120*/ 	.word	0x00000068
        /*0124*/ 	.short	0x0100
        /*0126*/ 	.byte	0x08
	.zero		1


	//   ....[10]....
        /*0128*/ 	.word	0x00000320
        /*012c*/ 	.word	0x000000ff
        /*0130*/ 	.word	0x00000028
        /*0134*/ 	.short	0x0100
        /*0136*/ 	.byte	0x08
	.zero		1


	//   ....[11]....
        /*0138*/ 	.word	0x00000330
        /*013c*/ 	.word	0x000000ff
        /*0140*/ 	.word	0x00000070
        /*0144*/ 	.short	0x0100
        /*0146*/ 	.byte	0x08
	.zero		1


	//   ....[12]....
        /*0148*/ 	.word	0x00000340
        /*014c*/ 	.word	0x000000ff
        /*0150*/ 	.word	0x00000030
        /*0154*/ 	.short	0x0100
        /*0156*/ 	.byte	0x08
	.zero		1


	//   ....[13]....
        /*0158*/ 	.word	0x00000350
        /*015c*/ 	.word	0x000000ff
        /*0160*/ 	.word	0x00000078
        /*0164*/ 	.short	0x0100
        /*0166*/ 	.byte	0x08
	.zero		1


	//   ....[14]....
        /*0168*/ 	.word	0x00000360
        /*016c*/ 	.word	0x000000ff
        /*0170*/ 	.word	0x00000038
        /*0174*/ 	.short	0x0100
        /*0176*/ 	.byte	0x08
	.zero		1


	//   ....[15]....
        /*0178*/ 	.word	0x00000370
        /*017c*/ 	.word	0x000000ff
        /*0180*/ 	.word	0x00000080
        /*0184*/ 	.short	0x0100
        /*0186*/ 	.byte	0x08
	.zero		1


	//   ....[16]....
        /*0188*/ 	.word	0x00000380
        /*018c*/ 	.word	0x000000ff
        /*0190*/ 	.word	0x00000040
        /*0194*/ 	.short	0x0100
        /*0196*/ 	.byte	0x08
	.zero		1


	//   ....[17]....
        /*0198*/ 	.word	0x00000390
        /*019c*/ 	.word	0x000000ff
        /*01a0*/ 	.word	0x00000088
        /*01a4*/ 	.short	0x0100
        /*01a6*/ 	.byte	0x08
	.zero		1


	//   ....[18]....
        /*01a8*/ 	.word	0x000007c0
        /*01ac*/ 	.word	0x000000ff
        /*01b0*/ 	.word	0x000000a0
        /*01b4*/ 	.short	0x0100
        /*01b6*/ 	.byte	0x06
	.zero		1


	//   ....[19]....
        /*01b8*/ 	.word	0x00000850
        /*01bc*/ 	.word	0x000000ff
        /*01c0*/ 	.word	0x000000a8
        /*01c4*/ 	.short	0x0100
        /*01c6*/ 	.byte	0x06
	.zero		1


	//   ....[20]....
        /*01c8*/ 	.word	0x000015a0
        /*01cc*/ 	.word	0x00000003
        /*01d0*/ 	.word	0x00000000
        /*01d4*/ 	.short	0x010a
        /*01d6*/ 	.byte	0x3f
	.zero		1


	//   ....[21]....
        /*01d8*/ 	.word	0x000015e0
        /*01dc*/ 	.word	0x00000003
        /*01e0*/ 	.word	0x00000000
        /*01e4*/ 	.short	0x010a
        /*01e6*/ 	.byte	0x3f
	.zero		1


	//   ....[22]....
        /*01e8*/ 	.word	0x00001960
        /*01ec*/ 	.word	0x00000005
        /*01f0*/ 	.word	0x00000000
        /*01f4*/ 	.short	0x010a
        /*01f6*/ 	.byte	0x3f
	.zero		1


	//   ....[23]....
        /*01f8*/ 	.word	0x000019a0
        /*01fc*/ 	.word	0x00000005
        /*0200*/ 	.word	0x00000000
        /*0204*/ 	.short	0x010a
        /*0206*/ 	.byte	0x3f
	.zero		1


	//   ....[24]....
        /*0208*/ 	.word	0x00001bc0
        /*020c*/ 	.word	0x00000005
        /*0210*/ 	.word	0x00000000
        /*0214*/ 	.short	0x0101
        /*0216*/ 	.byte	0x3f
	.zero		1


	//   ....[25]....
        /*0218*/ 	.word	0x00001de0
        /*021c*/ 	.word	0x00000003
        /*0220*/ 	.word	0x00000000
        /*0224*/ 	.short	0x0101
        /*0226*/ 	.byte	0x3f
	.zero		1


	//   ....[26]....
        /*0228*/ 	.word	0x00009430
        /*022c*/ 	.word	0x00000017
        /*0230*/ 	.word	0x00000048
        /*0234*/ 	.short	0x010a
        /*0236*/ 	.byte	0x3f
	.zero		1


	//   ....[27]....
        /*0238*/ 	.word	0x000097a0
        /*023c*/ 	.word	0x00000003
        /*0240*/ 	.word	0x000000a8
        /*0244*/ 	.short	0x0101
        /*0246*/ 	.byte	0x3f
	.zero		1


	//   ....[28]....
        /*0248*/ 	.word	0x00009f00
        /*024c*/ 	.word	0x00000007
        /*0250*/ 	.word	0x00000000
        /*0254*/ 	.short	0x010a
        /*0256*/ 	.byte	0x3f
	.zero		1


	//   ....[29]....
        /*0258*/ 	.word	0x00009f80
        /*025c*/ 	.word	0x00000008
        /*0260*/ 	.word	0x00000000
        /*0264*/ 	.short	0x010a
        /*0266*/ 	.byte	0x3f
	.zero		1


	//   ....[30]....
        /*0268*/ 	.word	0x0000a010
        /*026c*/ 	.word	0x00000009
        /*0270*/ 	.word	0x00000000
        /*0274*/ 	.short	0x010a
        /*0276*/ 	.byte	0x3f
	.zero		1


	//   ....[31]....
        /*0278*/ 	.word	0x0000a0a0
        /*027c*/ 	.word	0x00000008
        /*0280*/ 	.word	0x00000000
        /*0284*/ 	.short	0x010a
        /*0286*/ 	.byte	0x3f
	.zero		1


	//   ....[32]....
        /*0288*/ 	.word	0x0000a130
        /*028c*/ 	.word	0x00000009
        /*0290*/ 	.word	0x00000000
        /*0294*/ 	.short	0x010a
        /*0296*/ 	.byte	0x3f
	.zero		1


	//   ....[33]....
        /*0298*/ 	.word	0x0000a1c0
        /*029c*/ 	.word	0x00000008
        /*02a0*/ 	.word	0x00000000
        /*02a4*/ 	.short	0x010a
        /*02a6*/ 	.byte	0x3f
	.zero		1


	//   ....[34]....
        /*02a8*/ 	.word	0x0000a250
        /*02ac*/ 	.word	0x00000009
        /*02b0*/ 	.word	0x00000000
        /*02b4*/ 	.short	0x010a
        /*02b6*/ 	.byte	0x3f
	.zero		1


	//   ....[35]....
        /*02b8*/ 	.word	0x0000a2e0
        /*02bc*/ 	.word	0x00000006
        /*02c0*/ 	.word	0x00000000
        /*02c4*/ 	.short	0x010a
        /*02c6*/ 	.byte	0x3f
	.zero		1


	//   ....[36]....
        /*02c8*/ 	.word	0x0000a370
        /*02cc*/ 	.word	0x00000003
        /*02d0*/ 	.word	0x00000000
        /*02d4*/ 	.short	0x010a
        /*02d6*/ 	.byte	0x3f
	.zero		1


	//   ....[37]....
        /*02d8*/ 	.word	0x0000a3d0
        /*02dc*/ 	.word	0x00000003
        /*02e0*/ 	.word	0x00000000
        /*02e4*/ 	.short	0x010a
        /*02e6*/ 	.byte	0x3f
	.zero		1


	//   ....[38]....
        /*02e8*/ 	.word	0x0000a420
        /*02ec*/ 	.word	0x00000005
        /*02f0*/ 	.word	0x00000000
        /*02f4*/ 	.short	0x010a
        /*02f6*/ 	.byte	0x3f
	.zero		1


	//   ....[39]....
        /*02f8*/ 	.word	0x0000a4f0
        /*02fc*/ 	.word	0x00000017
        /*0300*/ 	.word	0x00000048
        /*0304*/ 	.short	0x010a
        /*0306*/ 	.byte	0x3f
	.zero		1


	//   ....[40]....
        /*0308*/ 	.word	0x0000a5c0
        /*030c*/ 	.word	0x00000007
        /*0310*/ 	.word	0x00000000
        /*0314*/ 	.short	0x010a
        /*0316*/ 	.byte	0x3f
	.zero		1


	//   ....[41]....
        /*0318*/ 	.word	0x0000a610
        /*031c*/ 	.word	0x00000008
        /*0320*/ 	.word	0x00000000
        /*0324*/ 	.short	0x010a
        /*0326*/ 	.byte	0x3f
	.zero		1


	//   ....[42]....
        /*0328*/ 	.word	0x0000a660
        /*032c*/ 	.word	0x00000009
        /*0330*/ 	.word	0x00000000
        /*0334*/ 	.short	0x010a
        /*0336*/ 	.byte	0x3f
	.zero		1


	//   ....[43]....
        /*0338*/ 	.word	0x0000a6b0
        /*033c*/ 	.word	0x00000008
        /*0340*/ 	.word	0x00000000
        /*0344*/ 	.short	0x010a
        /*0346*/ 	.byte	0x3f
	.zero		1


	//   ....[44]....
        /*0348*/ 	.word	0x0000a700
        /*034c*/ 	.word	0x00000009
        /*0350*/ 	.word	0x00000000
        /*0354*/ 	.short	0x010a
        /*0356*/ 	.byte	0x3f
	.zero		1


	//   ....[45]....
        /*0358*/ 	.word	0x0000a750
        /*035c*/ 	.word	0x00000008
        /*0360*/ 	.word	0x00000000
        /*0364*/ 	.short	0x010a
        /*0366*/ 	.byte	0x3f
	.zero		1


	//   ....[46]....
        /*0368*/ 	.word	0x0000a7a0
        /*036c*/ 	.word	0x00000009
        /*0370*/ 	.word	0x00000000
        /*0374*/ 	.short	0x010a
        /*0376*/ 	.byte	0x3f
	.zero		1


	//   ....[47]....
        /*0378*/ 	.word	0x0000a7f0
        /*037c*/ 	.word	0x00000006
        /*0380*/ 	.word	0x00000000
        /*0384*/ 	.short	0x010a
        /*0386*/ 	.byte	0x3f
	.zero		1


	//----- nvinfo : EIATTR_NUM_MBARRIERS
	.align		4
.L_35:
        /*0388*/ 	.byte	0x03, 0x38
        /*038a*/ 	.short	0x0014


	//----- nvinfo : EIATTR_EXIT_INSTR_OFFSETS
	.align		4
        /*038c*/ 	.byte	0x04, 0x1c
        /*038e*/ 	.short	(.L_37 - .L_36)


	//   ....[0]....
.L_36:
        /*0390*/ 	.word	0x00000a20


	//   ....[1]....
        /*0394*/ 	.word	0x00001240


	//   ....[2]....
        /*0398*/ 	.word	0x00008b30


	//   ....[3]....
        /*039c*/ 	.word	0x00009090


	//   ....[4]....
        /*03a0*/ 	.word	0x0000a3c0


	//----- nvinfo : EIATTR_MAX_THREADS
	.align		4
.L_37:
        /*03a4*/ 	.byte	0x04, 0x05
        /*03a6*/ 	.short	(.L_39 - .L_38)
.L_38:
        /*03a8*/ 	.word	0x00000180
        /*03ac*/ 	.word	0x00000001
        /*03b0*/ 	.word	0x00000001


	//----- nvinfo : EIATTR_CRS_STACK_SIZE
	.align		4
.L_39:
        /*03b4*/ 	.byte	0x04, 0x1e
        /*03b6*/ 	.short	(.L_41 - .L_40)
.L_40:
        /*03b8*/ 	.word	0x00000000


	//----- nvinfo : EIATTR_CBANK_PARAM_SIZE
	.align		4
.L_41:
        /*03bc*/ 	.byte	0x03, 0x19
        /*03be*/ 	.short	0x0470


	//----- nvinfo : EIATTR_PARAM_CBANK
	.align		4
        /*03c0*/ 	.byte	0x04, 0x0a
        /*03c2*/ 	.short	(.L_43 - .L_42)
	.align		4
.L_42:
        /*03c4*/ 	.word	index@(.nv.constant0._ZN7cutlass13device_kernelINS_4gemm6kernel13GemmUniversalIN4cute5tupleIJiiiiEEENS1_10collective13CollectiveMmaINS1_34MainloopSm90TmaGmmaWarpSpecializedILi9ENS5_IJNS4_1CILi8EEENSA_ILi1EEESC_EEENS1_35KernelTmaWarpSpecializedCooperativeEEENS5_IJNSA_ILi256EEENSA_ILi128EEENSA_ILi64EEEEEEaNS5_IJlSC_lEEEaSK_NS4_8TiledMMAINS4_8MMA_AtomIJNS4_4SM904GMMA27MMA_64x128x32_S32S8S8_SS_TNEEEENS4_6LayoutINS5_IJNSA_ILi2EEESC_SC_EEENS5_IJSC_NSA_ILi0EEESU_EEEEENS5_IJNS4_10UnderscoreESX_SX_EEEEENS4_13SM90_TMA_LOADENS4_14ComposedLayoutINS4_7SwizzleILi2ELi4ELi3EEENS4_18smem_ptr_flag_bitsILi8EEENSR_INS5_IJSB_SI_EEENS5_IJSI_SC_EEEEEEEvNS4_8identityENS4_23SM90_TMA_LOAD_MULTICASTES19_vS1A_EENS_8epilogue10collective6detail29Sm90TmaWarpSpecializedAdapterINS1E_15DefaultEpilogueIaSK_SK_NS1D_6thread17LinearCombinationIaLi1EiiLNS1I_9ScaleType4KindE0ELNS_15FloatRoundStyleE2EaEENS1_15EpilogueDefaultEEEEEvvEEEEvNT_6ParamsE)
        /*03c8*/ 	.short	0x0210
        /*03ca*/ 	.short	0x0470


	//----- nvinfo : EIATTR_SW_WAR
	.align		4
.L_43:
        /*03cc*/ 	.byte	0x04, 0x36
        /*03ce*/ 	.short	(.L_45 - .L_44)
.L_44:
        /*03d0*/ 	.word	0x00000008
.L_45:


//--------------------- .nv.callgraph             --------------------------
	.section	.nv.callgraph,"",@"SHT_CUDA_CALLGRAPH"
	.align	4
	.sectionentsize	8
	.align		4
        /*0000*/ 	.word	0x00000000
	.align		4
        /*0004*/ 	.word	0xffffffff
	.align		4
        /*0008*/ 	.word	index@(_ZN7cutlass13device_kernelINS_4gemm6kernel13GemmUniversalIN4cute5tupleIJiiiiEEENS1_10collective13CollectiveMmaINS1_34MainloopSm90TmaGmmaWarpSpecializedILi9ENS5_IJNS4_1CILi8EEENSA_ILi1EEESC_EEENS1_35KernelTmaWarpSpecializedCooperativeEEENS5_IJNSA_ILi256EEENSA_ILi128EEENSA_ILi64EEEEEEaNS5_IJlSC_lEEEaSK_NS4_8TiledMMAINS4_8MMA_AtomIJNS4_4SM904GMMA27MMA_64x128x32_S32S8S8_SS_TNEEEENS4_6LayoutINS5_IJNSA_ILi2EEESC_SC_EEENS5_IJSC_NSA_ILi0EEESU_EEEEENS5_IJNS4_10UnderscoreESX_SX_EEEEENS4_13SM90_TMA_LOADENS4_14ComposedLayoutINS4_7SwizzleILi2ELi4ELi3EEENS4_18smem_ptr_flag_bitsILi8EEENSR_INS5_IJSB_SI_EEENS5_IJSI_SC_EEEEEEEvNS4_8identityENS4_23SM90_TMA_LOAD_MULTICASTES19_vS1A_EENS_8epilogue10collective6detail29Sm90TmaWarpSpecializedAdapterINS1E_15DefaultEpilogueIaSK_SK_NS1D_6thread17LinearCombinationIaLi1EiiLNS1I_9ScaleType4KindE0ELNS_15FloatRoundStyleE2EaEENS1_15EpilogueDefaultEEEEEvvEEEEvNT_6ParamsE)
	.align		4
        /*000c*/ 	.word	index@(__assertfail)
	.align		4
        /*0010*/ 	.word	0x00000000
	.align		4
        /*0014*/ 	.word	0xfffffffe
	.align		4
        /*0018*/ 	.word	0x00000000
	.align		4
        /*001c*/ 	.word	0xfffffffd
	.align		4
        /*0020*/ 	.word	0x00000000
	.align		4
        /*0024*/ 	.word	0xfffffffc


//--------------------- .nv.constant4             --------------------------
	.section	.nv.constant4,"a",@progbits
	.align	8
	.align		8
.nv.constant4:
        /*0000*/ 	.dword	__assertfail
	.align		8
        /*0008*/ 	.dword	__unnamed_1
	.align		8
        /*0010*/ 	.dword	_ZN40_INTERNAL_2e1938bd_4_k_cu_4eb3d9be_276024cuda3std3__45__cpo5beginE
	.align		8
        /*0018*/ 	.dword	_ZN40_INTERNAL_2e1938bd_4_k_cu_4eb3d9be_276024cuda3std3__45__cpo3endE
	.align		8
        /*0020*/ 	.dword	_ZN40_INTERNAL_2e1938bd_4_k_cu_4eb3d9be_276024cuda3std3__45__cpo6cbeginE
	.align		8
        /*0028*/ 	.dword	_ZN40_INTERNAL_2e1938bd_4_k_cu_4eb3d9be_276024cuda3std3__45__cpo4cendE
	.align		8
        /*0030*/ 	.dword	_ZN40_INTERNAL_2e1938bd_4_k_cu_4eb3d9be_276024cuda3std3__442_GLOBAL__N__2e1938bd_4_k_cu_4eb3d9be_276026ignoreE
	.align		8
        /*0038*/ 	.dword	_ZN40_INTERNAL_2e1938bd_4_k_cu_4eb3d9be_276024cuda3std3__419piecewise_constructE
	.align		8
        /*0040*/ 	.dword	_ZN40_INTERNAL_2e1938bd_4_k_cu_4eb3d9be_276024cuda3std3__48in_placeE
	.align		8
        /*0048*/ 	.dword	_ZN40_INTERNAL_2e1938bd_4_k_cu_4eb3d9be_276024cuda3std6ranges3__45__cpo4swapE
	.align		8
        /*0050*/ 	.dword	_ZN40_INTERNAL_2e1938bd_4_k_cu_4eb3d9be_276024cuda3std6ranges3__45__cpo9iter_moveE
	.align		8
        /*0058*/ 	.dword	_ZN40_INTERNAL_2e1938bd_4_k_cu_4eb3d9be_276024cute7productE
	.align		8
        /*0060*/ 	.dword	_ZN40_INTERNAL_2e1938bd_4_k_cu_4eb3d9be_276024cute1_E
	.align		8
        /*0068*/ 	.dword	$str$22
	.align		8
        /*0070*/ 	.dword	$str$23


//--------------------- .text._ZN7cutlass13device_kernelINS_4gemm6kernel13GemmUniversalIN4cute5tupleIJiiiiEEENS1_10collective13CollectiveMmaINS1_34MainloopSm90TmaGmmaWarpSpecializedILi9ENS5_IJNS4_1CILi8EEENSA_ILi1EEESC_EEENS1_35KernelTmaWarpSpecializedCooperativeEEENS5_IJNSA_ILi256EEENSA_ILi128EEENSA_ILi64EEEEEEaNS5_IJlSC_lEEEaSK_NS4_8TiledMMAINS4_8MMA_AtomIJNS4_4SM904GMMA27MMA_64x128x32_S32S8S8_SS_TNEEEENS4_6LayoutINS5_IJNSA_ILi2EEESC_SC_EEENS5_IJSC_NSA_ILi0EEESU_EEEEENS5_IJNS4_10UnderscoreESX_SX_EEEEENS4_13SM90_TMA_LOADENS4_14ComposedLayoutINS4_7SwizzleILi2ELi4ELi3EEENS4_18smem_ptr_flag_bitsILi8EEENSR_INS5_IJSB_SI_EEENS5_IJSI_SC_EEEEEEEvNS4_8identityENS4_23SM90_TMA_LOAD_MULTICASTES19_vS1A_EENS_8epilogue10collective6detail29Sm90TmaWarpSpecializedAdapterINS1E_15DefaultEpilogueIaSK_SK_NS1D_6thread17LinearCombinationIaLi1EiiLNS1I_9ScaleType4KindE0ELNS_15FloatRoundStyleE2EaEENS1_15EpilogueDefaultEEEEEvvEEEEvNT_6ParamsE --------------------------
	.section	.text._ZN7cutlass13device_kernelINS_4gemm6kernel13GemmUniversalIN4cute5tupleIJiiiiEEENS1_10collective13CollectiveMmaINS1_34MainloopSm90TmaGmmaWarpSpecializedILi9ENS5_IJNS4_1CILi8EEENSA_ILi1EEESC_EEENS1_35KernelTmaWarpSpecializedCooperativeEEENS5_IJNSA_ILi256EEENSA_ILi128EEENSA_ILi64EEEEEEaNS5_IJlSC_lEEEaSK_NS4_8TiledMMAINS4_8MMA_AtomIJNS4_4SM904GMMA27MMA_64x128x32_S32S8S8_SS_TNEEEENS4_6LayoutINS5_IJNSA_ILi2EEESC_SC_EEENS5_IJSC_NSA_ILi0EEESU_EEEEENS5_IJNS4_10UnderscoreESX_SX_EEEEENS4_13SM90_TMA_LOADENS4_14ComposedLayoutINS4_7SwizzleILi2ELi4ELi3EEENS4_18smem_ptr_flag_bitsILi8EEENSR_INS5_IJSB_SI_EEENS5_IJSI_SC_EEEEEEEvNS4_8identityENS4_23SM90_TMA_LOAD_MULTICASTES19_vS1A_EENS_8epilogue10collective6detail29Sm90TmaWarpSpecializedAdapterINS1E_15DefaultEpilogueIaSK_SK_NS1D_6thread17LinearCombinationIaLi1EiiLNS1I_9ScaleType4KindE0ELNS_15FloatRoundStyleE2EaEENS1_15EpilogueDefaultEEEEEvvEEEEvNT_6ParamsE,"ax",@progbits
	.align	128
.text._ZN7cutlass13device_kernelINS_4gemm6kernel13GemmUniversalIN4cute5tupleIJiiiiEEENS1_10collective13CollectiveMmaINS1_34MainloopSm90TmaGmmaWarpSpecializedILi9ENS5_IJNS4_1CILi8EEENSA_ILi1EEESC_EEENS1_35KernelTmaWarpSpecializedCooperativeEEENS5_IJNSA_ILi256EEENSA_ILi128EEENSA_ILi64EEEEEEaNS5_IJlSC_lEEEaSK_NS4_8TiledMMAINS4_8MMA_AtomIJNS4_4SM904GMMA27MMA_64x128x32_S32S8S8_SS_TNEEEENS4_6LayoutINS5_IJNSA_ILi2EEESC_SC_EEENS5_IJSC_NSA_ILi0EEESU_EEEEENS5_IJNS4_10UnderscoreESX_SX_EEEEENS4_13SM90_TMA_LOADENS4_14ComposedLayoutINS4_7SwizzleILi2ELi4ELi3EEENS4_18smem_ptr_flag_bitsILi8EEENSR_INS5_IJSB_SI_EEENS5_IJSI_SC_EEEEEEEvNS4_8identityENS4_23SM90_TMA_LOAD_MULTICASTES19_vS1A_EENS_8epilogue10collective6detail29Sm90TmaWarpSpecializedAdapterINS1E_15DefaultEpilogueIaSK_SK_NS1D_6thread17LinearCombinationIaLi1EiiLNS1I_9ScaleType4KindE0ELNS_15FloatRoundStyleE2EaEENS1_15EpilogueDefaultEEEEEvvEEEEvNT_6ParamsE:
        .type           _ZN7cutlass13device_kernelINS_4gemm6kernel13GemmUniversalIN4cute5tupleIJiiiiEEENS1_10collective13CollectiveMmaINS1_34MainloopSm90TmaGmmaWarpSpecializedILi9ENS5_IJNS4_1CILi8EEENSA_ILi1EEESC_EEENS1_35KernelTmaWarpSpecializedCooperativeEEENS5_IJNSA_ILi256EEENSA_ILi128EEENSA_ILi64EEEEEEaNS5_IJlSC_lEEEaSK_NS4_8TiledMMAINS4_8MMA_AtomIJNS4_4SM904GMMA27MMA_64x128x32_S32S8S8_SS_TNEEEENS4_6LayoutINS5_IJNSA_ILi2EEESC_SC_EEENS5_IJSC_NSA_ILi0EEESU_EEEEENS5_IJNS4_10UnderscoreESX_SX_EEEEENS4_13SM90_TMA_LOADENS4_14ComposedLayoutINS4_7SwizzleILi2ELi4ELi3EEENS4_18smem_ptr_flag_bitsILi8EEENSR_INS5_IJSB_SI_EEENS5_IJSI_SC_EEEEEEEvNS4_8identityENS4_23SM90_TMA_LOAD_MULTICASTES19_vS1A_EENS_8epilogue10collective6detail29Sm90TmaWarpSpecializedAdapterINS1E_15DefaultEpilogueIaSK_SK_NS1D_6thread17LinearCombinationIaLi1EiiLNS1I_9ScaleType4KindE0ELNS_15FloatRoundStyleE2EaEENS1_15EpilogueDefaultEEEEEvvEEEEvNT_6ParamsE,@function
        .size           _ZN7cutlass13device_kernelINS_4gemm6kernel13GemmUniversalIN4cute5tupleIJiiiiEEENS1_10collective13CollectiveMmaINS1_34MainloopSm90TmaGmmaWarpSpecializedILi9ENS5_IJNS4_1CILi8EEENSA_ILi1EEESC_EEENS1_35KernelTmaWarpSpecializedCooperativeEEENS5_IJNSA_ILi256EEENSA_ILi128EEENSA_ILi64EEEEEEaNS5_IJlSC_lEEEaSK_NS4_8TiledMMAINS4_8MMA_AtomIJNS4_4SM904GMMA27MMA_64x128x32_S32S8S8_SS_TNEEEENS4_6LayoutINS5_IJNSA_ILi2EEESC_SC_EEENS5_IJSC_NSA_ILi0EEESU_EEEEENS5_IJNS4_10UnderscoreESX_SX_EEEEENS4_13SM90_TMA_LOADENS4_14ComposedLayoutINS4_7SwizzleILi2ELi4ELi3EEENS4_18smem_ptr_flag_bitsILi8EEENSR_INS5_IJSB_SI_EEENS5_IJSI_SC_EEEEEEEvNS4_8identityENS4_23SM90_TMA_LOAD_MULTICASTES19_vS1A_EENS_8epilogue10collective6detail29Sm90TmaWarpSpecializedAdapterINS1E_15DefaultEpilogueIaSK_SK_NS1D_6thread17LinearCombinationIaLi1EiiLNS1I_9ScaleType4KindE0ELNS_15FloatRoundStyleE2EaEENS1_15EpilogueDefaultEEEEEvvEEEEvNT_6ParamsE,(.L_x_342 - _ZN7cutlass13device_kernelINS_4gemm6kernel13GemmUniversalIN4cute5tupleIJiiiiEEENS1_10collective13CollectiveMmaINS1_34MainloopSm90TmaGmmaWarpSpecializedILi9ENS5_IJNS4_1CILi8EEENSA_ILi1EEESC_EEENS1_35KernelTmaWarpSpecializedCooperativeEEENS5_IJNSA_ILi256EEENSA_ILi128EEENSA_ILi64EEEEEEaNS5_IJlSC_lEEEaSK_NS4_8TiledMMAINS4_8MMA_AtomIJNS4_4SM904GMMA27MMA_64x128x32_S32S8S8_SS_TNEEEENS4_6LayoutINS5_IJNSA_ILi2EEESC_SC_EEENS5_IJSC_NSA_ILi0EEESU_EEEEENS5_IJNS4_10UnderscoreESX_SX_EEEEENS4_13SM90_TMA_LOADENS4_14ComposedLayoutINS4_7SwizzleILi2ELi4ELi3EEENS4_18smem_ptr_flag_bitsILi8EEENSR_INS5_IJSB_SI_EEENS5_IJSI_SC_EEEEEEEvNS4_8identityENS4_23SM90_TMA_LOAD_MULTICASTES19_vS1A_EENS_8epilogue10collective6detail29Sm90TmaWarpSpecializedAdapterINS1E_15DefaultEpilogueIaSK_SK_NS1D_6thread17LinearCombinationIaLi1EiiLNS1I_9ScaleType4KindE0ELNS_15FloatRoundStyleE2EaEENS1_15EpilogueDefaultEEEEEvvEEEEvNT_6ParamsE)
        .other          _ZN7cutlass13device_kernelINS_4gemm6kernel13GemmUniversalIN4cute5tupleIJiiiiEEENS1_10collective13CollectiveMmaINS1_34MainloopSm90TmaGmmaWarpSpecializedILi9ENS5_IJNS4_1CILi8EEENSA_ILi1EEESC_EEENS1_35KernelTmaWarpSpecializedCooperativeEEENS5_IJNSA_ILi256EEENSA_ILi128EEENSA_ILi64EEEEEEaNS5_IJlSC_lEEEaSK_NS4_8TiledMMAINS4_8MMA_AtomIJNS4_4SM904GMMA27MMA_64x128x32_S32S8S8_SS_TNEEEENS4_6LayoutINS5_IJNSA_ILi2EEESC_SC_EEENS5_IJSC_NSA_ILi0EEESU_EEEEENS5_IJNS4_10UnderscoreESX_SX_EEEEENS4_13SM90_TMA_LOADENS4_14ComposedLayoutINS4_7SwizzleILi2ELi4ELi3EEENS4_18smem_ptr_flag_bitsILi8EEENSR_INS5_IJSB_SI_EEENS5_IJSI_SC_EEEEEEEvNS4_8identityENS4_23SM90_TMA_LOAD_MULTICASTES19_vS1A_EENS_8epilogue10collective6detail29Sm90TmaWarpSpecializedAdapterINS1E_15DefaultEpilogueIaSK_SK_NS1D_6thread17LinearCombinationIaLi1EiiLNS1I_9ScaleType4KindE0ELNS_15FloatRoundStyleE2EaEENS1_15EpilogueDefaultEEEEEvvEEEEvNT_6ParamsE,@"STO_CUDA_ENTRY STV_DEFAULT"
_ZN7cutlass13device_kernelINS_4gemm6kernel13GemmUniversalIN4cute5tupleIJiiiiEEENS1_10collective13CollectiveMmaINS1_34MainloopSm90TmaGmmaWarpSpecializedILi9ENS5_IJNS4_1CILi8EEENSA_ILi1EEESC_EEENS1_35KernelTmaWarpSpecializedCooperativeEEENS5_IJNSA_ILi256EEENSA_ILi128EEENSA_ILi64EEEEEEaNS5_IJlSC_lEEEaSK_NS4_8TiledMMAINS4_8MMA_AtomIJNS4_4SM904GMMA27MMA_64x128x32_S32S8S8_SS_TNEEEENS4_6LayoutINS5_IJNSA_ILi2EEESC_SC_EEENS5_IJSC_NSA_ILi0EEESU_EEEEENS5_IJNS4_10UnderscoreESX_SX_EEEEENS4_13SM90_TMA_LOADENS4_14ComposedLayoutINS4_7SwizzleILi2ELi4ELi3EEENS4_18smem_ptr_flag_bitsILi8EEENSR_INS5_IJSB_SI_EEENS5_IJSI_SC_EEEEEEEvNS4_8identityENS4_23SM90_TMA_LOAD_MULTICASTES19_vS1A_EENS_8epilogue10collective6detail29Sm90TmaWarpSpecializedAdapterINS1E_15DefaultEpilogueIaSK_SK_NS1D_6thread17LinearCombinationIaLi1EiiLNS1I_9ScaleType4KindE0ELNS_15FloatRoundStyleE2EaEENS1_15EpilogueDefaultEEEEEvvEEEEvNT_6ParamsE:
[----:B------:R-:W0:Y:S01]  /*0000*/  LDC R1, c[0x0][0x28] ;  /* 0x00000a00ff017b82 */ /* 0x000e220000000800 */
[----:B------:R-:W1:Y:S01]  /*0010*/  S2R R18, SR_TID.X ;  /* 0x0000000000127919 */ /* 0x000e620000002100 */
[----:B------:R-:W-:Y:S01]  /*0020*/  ELECT P0, URZ, PT ;  /* 0x00000000003f782f */ /* 0x000fe20003800000 */
[----:B------:R-:W-:Y:S01]  /*0030*/  BSSY B0, `(.L_x_0) ;  /* 0x000000f000007945 */ /* 0x000fe20003800000 */
[--C-:B-1----:R-:W-:Y:S02]  /*0040*/  SHF.R.U32.HI R0, RZ, 0x5, R18.reuse ;  /* 0x00000005ff007819 */ /* 0x102fe40000011612 */
[----:B------:R-:W-:-:S03]  /*0050*/  SHF.R.U32.HI R3, RZ, 0x7, R18 ;  /* 0x00000007ff037819 */ /* 0x000fc60000011612 */
[----:B------:R-:W1:Y:S04]  /*0060*/  SHFL.IDX PT, R2, R0, RZ, 0x1f ;  /* 0x00001fff00027589 */ /* 0x000e6800000e0000 */
[----:B------:R2:W3:Y:S01]  /*0070*/  SHFL.IDX PT, R5, R3, RZ, 0x1f ;  /* 0x00001fff03057589 */ /* 0x0004e200000e0000 */
[----:B-1----:R-:W-:-:S13]  /*0080*/  ISETP.NE.OR P0, PT, R2, RZ, !P0 ;  /* 0x000000ff0200720c */ /* 0x002fda0004705670 */
[----:B0-23--:R-:W-:Y:S05]  /*0090*/  @P0 BRA `(.L_x_1) ;  /* 0x0000000000200947 */ /* 0x00dfea0003800000 */
[----:B------:R-:W-:Y:S02]  /*00a0*/  ULDC.64 UR4, c[0x0][0x198] ;  /* 0x0000660000047ab9 */ /* 0x000fe40000000a00 */
[----:B------:R-:W-:Y:S02]  /*00b0*/  UIADD3 UR6, UP0, UR4, 0xf0, URZ ;  /* 0x000000f004067890 */ /* 0x000fe4000ff1e03f */
[----:B------:R-:W-:Y:S02]  /*00c0*/  UIADD3 UR4, UP1, UR4, 0x1f0, URZ ;  /* 0x000001f004047890 */ /* 0x000fe4000ff3e03f */
[----:B------:R-:W-:Y:S02]  /*00d0*/  UIADD3.X UR7, URZ, UR5, URZ, UP0, !UPT ;  /* 0x000000053f077290 */ /* 0x000fe400087fe43f */
[----:B------:R-:W-:-:S07]  /*00e0*/  UIADD3.X UR5, URZ, UR5, URZ, UP1, !UPT ;  /* 0x000000053f057290 */ /* 0x000fce0008ffe43f */
[----:B------:R0:W-:Y:S02]  /*00f0*/  UTMACCTL.PF [UR6] ;  /* 0x00000000060079b9 */ /* 0x0001e40008040000 */
[----:B------:R0:W-:Y:S02]  /*0100*/  UTMACCTL.PF [UR4] ;  /* 0x00000000040079b9 */ /* 0x0001e40008040000 */
[----:B0-----:R-:W-:Y:S01]  /*0110*/  NOP ;  /* 0x0000000000007918 */ /* 0x001fe20000000000 */
.L_x_1:
[----:B------:R-:W-:Y:S05]  /*0120*/  BSYNC B0 ;  /* 0x0000000000007941 */ /* 0x000fea0003800000 */
.L_x_0:
[----:B------:R-:W0:Y:S01]  /*0130*/  SHFL.IDX PT, R3, R0, RZ, 0x1f ;  /* 0x00001fff00037589 */ /* 0x000e2200000e0000 */
[----:B------:R-:W-:-:S04]  /*0140*/  SHF.R.S32.HI R7, RZ, 0x1f, R18 ;  /* 0x0000001fff077819 */ /* 0x000fc80000011412 */
[----:B------:R-:W-:-:S04]  /*0150*/  LEA.HI R7, R7, R18, RZ, 0x7 ;  /* 0x0000001207077211 */ /* 0x000fc800078f38ff */
[----:B------:R-:W-:Y:S02]  /*0160*/  LOP3.LUT R7, R7, 0xffffff80, RZ, 0xc0, !PT ;  /* 0xffffff8007077812 */ /* 0x000fe400078ec0ff */
[----:B0-----:R-:W-:-:S13]  /*0170*/  ISETP.NE.AND P0, PT, R3, RZ, PT ;  /* 0x000000ff0300720c */ /* 0x001fda0003f05270 */
[----:B------:R-:W-:Y:S05]  /*0180*/  @P0 BRA `(.L_x_2) ;  /* 0x00000000008c0947 */ /* 0x000fea0003800000 */
[----:B------:R-:W-:Y:S01]  /*0190*/  ELECT P0, URZ, PT ;  /* 0x00000000003f782f */ /* 0x000fe20003800000 */
[----:B------:R-:W-:-:S12]  /*01a0*/  BSSY B0, `(.L_x_2) ;  /* 0x0000021000007945 */ /* 0x000fd80003800000 */
[----:B------:R-:W-:Y:S05]  /*01b0*/  @!P0 BRA `(.L_x_3) ;  /* 0x00000000007c8947 */ /* 0x000fea0003800000 */
[----:B------:R-:W0:Y:S01]  /*01c0*/  S2UR UR8, SR_CgaCtaId ;  /* 0x00000000000879c3 */ /* 0x000e220000008800 */
[----:B------:R-:W-:Y:S01]  /*01d0*/  UMOV UR4, 0x400 ;  /* 0x0000040000047882 */ /* 0x000fe20000000000 */
[----:B------:R-:W-:Y:S01]  /*01e0*/  UMOV UR5, 0x1 ;  /* 0x0000000100057882 */ /* 0x000fe20000000000 */
[----:B------:R-:W-:Y:S02]  /*01f0*/  UMOV UR6, 0x10 ;  /* 0x0000001000067882 */ /* 0x000fe40000000000 */
[----:B------:R-:W-:-:S04]  /*0200*/  UIADD3 UR6, -UR6, 0x100000, URZ ;  /* 0x0010000006067890 */ /* 0x000fc8000fffe13f */
[----:B------:R-:W-:Y:S02]  /*0210*/  USHF.L.U32 UR7, UR6, 0xb, URZ ;  /* 0x0000000b06077899 */ /* 0x000fe4000800063f */
[----:B------:R-:W-:Y:S02]  /*0220*/  USHF.L.U32 UR6, UR6, 0x1, URZ ;  /* 0x0000000106067899 */ /* 0x000fe4000800063f */
[----:B0-----:R-:W-:Y:S02]  /*0230*/  ULEA UR8, UR8, UR4, 0x18 ;  /* 0x0000000408087291 */ /* 0x001fe4000f8ec03f */
[----:B------:R-:W-:-:S04]  /*0240*/  UIADD3 UR4, -UR5, 0x100000, URZ ;  /* 0x0010000005047890 */ /* 0x000fc8000fffe13f */
[----:B------:R-:W-:Y:S02]  /*0250*/  USHF.L.U32 UR5, UR4, 0xb, URZ ;  /* 0x0000000b04057899 */ /* 0x000fe4000800063f */
[----:B------:R-:W-:Y:S01]  /*0260*/  USHF.L.U32 UR4, UR4, 0x1, URZ ;  /* 0x0000000104047899 */ /* 0x000fe2000800063f */
[----:B------:R-:W0:Y:S11]  /*0270*/  FENCE.VIEW.ASYNC.S ;  /* 0x00000000000073c6 */ /* 0x000e360000000000 */
[----:B0-----:R0:W1:Y:S01]  /*0280*/  SYNCS.EXCH.64 URZ, [UR8], UR4 ;  /* 0x00000004083f75b2 */ /* 0x0010620008000100 */
[----:B------:R0:W2:Y:S01]  /*0290*/  SYNCS.EXCH.64 URZ, [UR8+0x48], UR6 ;  /* 0x00004806083f75b2 */ /* 0x0000a20008000100 */
[----:B------:R0:W3:Y:S01]  /*02a0*/  SYNCS.EXCH.64 URZ, [UR8+0x8], UR4 ;  /* 0x00000804083f75b2 */ /* 0x0000e20008000100 */
[----:B------:R0:W4:Y:S01]  /*02b0*/  SYNCS.EXCH.64 URZ, [UR8+0x50], UR6 ;  /* 0x00005006083f75b2 */ /* 0x0001220008000100 */
[----:B------:R0:W0:Y:S01]  /*02c0*/  SYNCS.EXCH.64 URZ, [UR8+0x10], UR4 ;  /* 0x00001004083f75b2 */ /* 0x0000220008000100 */
        /* <DEDUP_REMOVED lines=13> */
[----:B------:R-:W-:Y:S01]  /*03a0*/  NOP ;  /* 0x0000000000007918 */ /* 0x000fe20000000000 */
.L_x_3:
[----:B0-----:R-:W-:Y:S05]  /*03b0*/  BSYNC B0 ;  /* 0x0000000000007941 */ /* 0x001fea0003800000 */
.L_x_2:
[----:B------:R-:W0:Y:S01]  /*03c0*/  SHFL.IDX PT, R0, R0, RZ, 0x1f ;  /* 0x00001fff00007589 */ /* 0x000e2200000e0000 */
[----:B------:R-:W5:Y:S01]  /*03d0*/  S2UR UR8, SR_CTAID.X ;  /* 0x00000000000879c3 */ /* 0x000f620000002500 */
[----:B------:R-:W-:Y:S01]  /*03e0*/  IMAD.IADD R6, R18, 0x1, -R7 ;  /* 0x0000000112067824 */ /* 0x000fe200078e0a07 */
[----:B------:R-:W-:Y:S01]  /*03f0*/  SHF.R.S32.HI R10, RZ, 0x1f, R3 ;  /* 0x0000001fff0a7819 */ /* 0x000fe20000011403 */
[----:B------:R-:W1:Y:S01]  /*0400*/  S2R R4, SR_CTAID.Y ;  /* 0x0000000000047919 */ /* 0x000e620000002600 */
[----:B------:R-:W-:Y:S01]  /*0410*/  ELECT P0, URZ, PT ;  /* 0x00000000003f782f */ /* 0x000fe20003800000 */
[----:B------:R-:W-:Y:S01]  /*0420*/  NOP ;  /* 0x0000000000007918 */ /* 0x000fe20000000000 */
[----:B------:R-:W-:Y:S01]  /*0430*/  SHF.R.S32.HI R7, RZ, 0x1f, R6 ;  /* 0x0000001fff077819 */ /* 0x000fe20000011406 */
[----:B------:R-:W-:Y:S01]  /*0440*/  ULDC UR4, c[0x0][0x150] ;  /* 0x0000540000047ab9 */ /* 0x000fe20000000800 */
[----:B------:R-:W-:Y:S01]  /*0450*/  LEA.HI R10, R10, R3, RZ, 0x2 ;  /* 0x000000030a0a7211 */ /* 0x000fe200078f10ff */
[----:B------:R-:W2:Y:S01]  /*0460*/  LDC R9, c[0x0][0x144] ;  /* 0x00005100ff097b82 */ /* 0x000ea20000000800 */
[----:B------:R-:W-:Y:S01]  /*0470*/  LEA.HI R7, R7, R6, RZ, 0x3 ;  /* 0x0000000607077211 */ /* 0x000fe200078f18ff */
[----:B------:R-:W-:Y:S01]  /*0480*/  NOP ;  /* 0x0000000000007918 */ /* 0x000fe20000000000 */
[----:B------:R-:W-:Y:S01]  /*0490*/  LOP3.LUT R10, R10, 0x3ffffffc, RZ, 0xc0, !PT ;  /* 0x3ffffffc0a0a7812 */ /* 0x000fe200078ec0ff */
[----:B------:R-:W-:Y:S01]  /*04a0*/  IMAD.MOV.U32 R23, RZ, RZ, 0x1 ;  /* 0x00000001ff177424 */ /* 0x000fe200078e00ff */
[----:B------:R-:W-:-:S02]  /*04b0*/  SHF.R.S32.HI R8, RZ, 0x3, R7 ;  /* 0x00000003ff087819 */ /* 0x000fc40000011407 */
[----:B------:R-:W-:Y:S01]  /*04c0*/  SHF.R.S32.HI R7, RZ, 0x1f, R7 ;  /* 0x0000001fff077819 */ /* 0x000fe20000011407 */
[----:B------:R-:W-:Y:S01]  /*04d0*/  IMAD.IADD R10, R3, 0x1, -R10 ;  /* 0x00000001030a7824 */ /* 0x000fe200078e0a0a */
[----:B------:R-:W3:Y:S01]  /*04e0*/  LDC R12, c[0x0][0x140] ;  /* 0x00005000ff0c7b82 */ /* 0x000ee20000000800 */
[----:B------:R-:W-:Y:S02]  /*04f0*/  ISETP.NE.AND P3, PT, R5, RZ, PT ;  /* 0x000000ff0500720c */ /* 0x000fe40003f65270 */
[----:B------:R-:W-:Y:S02]  /*0500*/  LEA.HI R7, R7, R8, RZ, 0x2 ;  /* 0x0000000807077211 */ /* 0x000fe400078f10ff */
[----:B0-----:R-:W-:Y:S02]  /*0510*/  ISETP.NE.OR P0, PT, R0, RZ, !P0 ;  /* 0x000000ff0000720c */ /* 0x001fe40004705670 */
[----:B------:R-:W-:Y:S02]  /*0520*/  LOP3.LUT R7, R7, 0xfffffffc, RZ, 0xc0, !PT ;  /* 0xfffffffc07077812 */ /* 0x000fe400078ec0ff */
[----:B-----5:R-:W-:-:S03]  /*0530*/  I2FP.F32.U32 R0, UR8 ;  /* 0x0000000800007c45 */ /* 0x020fc60008201000 */
[----:B------:R-:W-:Y:S02]  /*0540*/  IMAD.IADD R7, R8, 0x1, -R7 ;  /* 0x0000000108077824 */ /* 0x000fe400078e0a07 */
[----:B------:R-:W-:Y:S01]  /*0550*/  FMUL R0, R0, UR4 ;  /* 0x0000000400007c20 */ /* 0x000fe20008400000 */
[----:B------:R-:W-:Y:S01]  /*0560*/  ULDC UR4, c[0x0][0x154] ;  /* 0x0000550000047ab9 */ /* 0x000fe20000000800 */
[----:B------:R-:W-:Y:S01]  /*0570*/  IMAD R7, R10, 0x4, R7 ;  /* 0x000000040a077824 */ /* 0x000fe200078e0207 */
[----:B-1----:R-:W-:Y:S01]  /*0580*/  I2FP.F32.U32 R8, R4 ;  /* 0x0000000400087245 */ /* 0x002fe20000201000 */
[----:B------:R-:W-:Y:S01]  /*0590*/  VOTEU.ALL UP0, P0 ;  /* 0x00000000003f7886 */ /* 0x000fe20000000000 */
[----:B------:R-:W-:Y:S01]  /*05a0*/  VOTEU.ALL UP1, P0 ;  /* 0x00000000003f7886 */ /* 0x000fe20000020000 */
[----:B------:R-:W0:Y:S01]  /*05b0*/  F2I.U32.TRUNC.NTZ R0, R0 ;  /* 0x0000000000007305 */ /* 0x000e22000020f000 */
[C---:B------:R-:W-:Y:S02]  /*05c0*/  IMAD.SHL.U32 R152, R7.reuse, 0x4, RZ ;  /* 0x0000000407987824 */ /* 0x040fe400078e00ff */
[----:B------:R-:W-:Y:S01]  /*05d0*/  FMUL R10, R8, UR4 ;  /* 0x00000004080a7c20 */ /* 0x000fe20008400000 */
[----:B------:R-:W1:Y:S01]  /*05e0*/  @!UP0 S2UR UR7, SR_CgaCtaId ;  /* 0x00000000000789c3 */ /* 0x000e620000008800 */
[----:B------:R-:W-:Y:S01]  /*05f0*/  UMOV UR4, 0x20 ;  /* 0x0000002000047882 */ /* 0x000fe20000000000 */
[----:B------:R-:W-:Y:S01]  /*0600*/  @!UP0 UMOV UR6, 0x400 ;  /* 0x0000040000068882 */ /* 0x000fe20000000000 */
[----:B------:R-:W-:Y:S01]  /*0610*/  LOP3.LUT R152, R7, 0xc, R152, 0x78, !PT ;  /* 0x0000000c07987812 */ /* 0x000fe200078e7898 */
[----:B------:R-:W-:-:S04]  /*0620*/  @!UP0 UIADD3 UR4, -UR4, 0x100000, URZ ;  /* 0x0010000004048890 */ /* 0x000fc8000fffe13f */
[----:B------:R-:W-:Y:S02]  /*0630*/  @!UP0 USHF.L.U32 UR5, UR4, 0xb, URZ ;  /* 0x0000000b04058899 */ /* 0x000fe4000800063f */
[----:B------:R-:W-:Y:S01]  /*0640*/  @!UP0 USHF.L.U32 UR4, UR4, 0x1, URZ ;  /* 0x0000000104048899 */ /* 0x000fe2000800063f */
[----:B------:R-:W5:Y:S01]  /*0650*/  F2I.U32.TRUNC.NTZ R10, R10 ;  /* 0x0000000a000a7305 */ /* 0x000f62000020f000 */
[----:B---3--:R-:W-:Y:S02]  /*0660*/  ISETP.EQ.U32.AND P2, PT, R12, 0x1, PT ;  /* 0x000000010c00780c */ /* 0x008fe40003f42070 */
[----:B------:R-:W-:Y:S01]  /*0670*/  SHF.R.S32.HI R3, RZ, 0x1f, R152 ;  /* 0x0000001fff037819 */ /* 0x000fe20000011498 */
[----:B------:R-:W3:Y:S01]  /*0680*/  LDC R7, c[0x0][0x148] ;  /* 0x00005200ff077b82 */ /* 0x000ee20000000800 */
[----:B0-----:R-:W-:Y:S02]  /*0690*/  IMAD.MOV R14, RZ, RZ, -R0 ;  /* 0x000000ffff0e7224 */ /* 0x001fe400078e0a00 */
[----:B------:R-:W-:-:S02]  /*06a0*/  LEA.HI R8, R3, R152, RZ, 0x3 ;  /* 0x0000009803087211 */ /* 0x000fc400078f18ff */
[----:B--2---:R-:W-:Y:S02]  /*06b0*/  IMAD R3, R9, R14, UR8 ;  /* 0x0000000809037e24 */ /* 0x004fe4000f8e020e */
[----:B------:R-:W-:Y:S02]  /*06c0*/  LOP3.LUT R11, R8, 0xfffffff8, RZ, 0xc0, !PT ;  /* 0xfffffff8080b7812 */ /* 0x000fe400078ec0ff */
[----:B------:R-:W-:Y:S01]  /*06d0*/  SHF.R.S32.HI R9, RZ, 0x1f, R2 ;  /* 0x0000001fff097819 */ /* 0x000fe20000011402 */
[----:B-----5:R-:W-:Y:S02]  /*06e0*/  IMAD.MOV R24, RZ, RZ, -R10 ;  /* 0x000000ffff187224 */ /* 0x020fe400078e0a0a */
[----:B------:R-:W-:Y:S01]  /*06f0*/  IMAD.IADD R0, R152, 0x1, -R11 ;  /* 0x0000000198007824 */ /* 0x000fe200078e0a0b */
[----:B------:R-:W-:Y:S01]  /*0700*/  LEA.HI R9, R9, R2, RZ, 0x2 ;  /* 0x0000000209097211 */ /* 0x000fe200078f10ff */
[----:B-1----:R-:W-:Y:S01]  /*0710*/  @!UP0 ULEA UR6, UR7, UR6, 0x18 ;  /* 0x0000000607068291 */ /* 0x002fe2000f8ec03f */
[----:B------:R-:W-:-:S02]  /*0720*/  VOTEU.ALL UP0, P0 ;  /* 0x00000000003f7886 */ /* 0x000fc40000000000 */
[----:B------:R-:W-:Y:S02]  /*0730*/  LOP3.LUT R9, R9, 0xfffffffc, RZ, 0xc0, !PT ;  /* 0xfffffffc09097812 */ /* 0x000fe400078ec0ff */
[----:B------:R-:W-:Y:S02]  /*0740*/  ISETP.NE.AND P4, PT, R0, R3, PT ;  /* 0x000000030000720c */ /* 0x000fe40003f85270 */
[----:B------:R-:W-:Y:S01]  /*0750*/  LOP3.LUT P0, RZ, R6, 0x7, RZ, 0xc0, !PT ;  /* 0x0000000706ff7812 */ /* 0x000fe2000780c0ff */
[----:B------:R-:W-:Y:S02]  /*0760*/  IMAD.IADD R0, R2, 0x1, -R9 ;  /* 0x0000000102007824 */ /* 0x000fe400078e0a09 */
[----:B---3--:R-:W-:Y:S01]  /*0770*/  IMAD R9, R7, R24, R4 ;  /* 0x0000001807097224 */ /* 0x008fe200078e0204 */
[----:B------:R-:W-:Y:S01]  /*0780*/  ISETP.LT.U32.AND P0, PT, R152, 0x8, !P0 ;  /* 0x000000089800780c */ /* 0x000fe20004701070 */
[----:B------:R-:W-:Y:S01]  /*0790*/  VIADD R6, R5, 0xffffffff ;  /* 0xffffffff05067836 */ /* 0x000fe20000000000 */
[----:B------:R-:W-:Y:S01]  /*07a0*/  ISETP.NE.AND P1, PT, R0, 0x3, PT ;  /* 0x000000030000780c */ /* 0x000fe20003f25270 */
[----:B------:R-:W0:Y:S02]  /*07b0*/  FENCE.VIEW.ASYNC.S ;  /* 0x00000000000073c6 */ /* 0x000e240000000000 */
[----:B0-----:R0:W1:Y:S01]  /*07c0*/  @!UP0 SYNCS.EXCH.64 URZ, [UR6+0xa0], UR4 ;  /* 0x0000a004063f85b2 */ /* 0x0010620008000100 */
[----:B------:R-:W-:-:S02]  /*07d0*/  SEL R2, RZ, 0x1, !P0 ;  /* 0x00000001ff027807 */ /* 0x000fc40004000000 */
[----:B------:R-:W-:Y:S02]  /*07e0*/  ISETP.EQ.OR P1, PT, R0, RZ, !P1 ;  /* 0x000000ff0000720c */ /* 0x000fe40004f22670 */
[----:B------:R-:W-:Y:S02]  /*07f0*/  @P4 SHF.R.S32.HI R8, RZ, 0x3, R8 ;  /* 0x00000003ff084819 */ /* 0x000fe40000011408 */
[----:B------:R-:W-:Y:S02]  /*0800*/  ISETP.EQ.AND P1, PT, R5, RZ, P1 ;  /* 0x000000ff0500720c */ /* 0x000fe40000f22270 */
[----:B------:R-:W-:Y:S02]  /*0810*/  @P4 ISETP.NE.AND P5, PT, R8, R9, PT ;  /* 0x000000090800420c */ /* 0x000fe40003fa5270 */
[----:B------:R-:W-:Y:S02]  /*0820*/  ISETP.GE.U32.AND P6, PT, R6, 0x2, PT ;  /* 0x000000020600780c */ /* 0x000fe40003fc6070 */
[----:B------:R-:W-:-:S02]  /*0830*/  @P4 SEL R23, RZ, 0x1, P5 ;  /* 0x00000001ff174807 */ /* 0x000fc40002800000 */
[----:B------:R-:W-:Y:S01]  /*0840*/  SEL R19, RZ, 0x1, !P1 ;  /* 0x00000001ff137807 */ /* 0x000fe20004800000 */
[----:B------:R0:W2:Y:S01]  /*0850*/  @!UP1 SYNCS.EXCH.64 URZ, [UR6+0xa8], UR4 ;  /* 0x0000a804063f95b2 */ /* 0x0000a20008000100 */
[----:B------:R-:W-:Y:S01]  /*0860*/  LOP3.LUT R23, R23, R2, RZ, 0xc0, !PT ;  /* 0x0000000217177212 */ /* 0x000fe200078ec0ff */
[----:B------:R-:W-:Y:S01]  /*0870*/  NOP ;  /* 0x0000000000007918 */ /* 0x000fe20000000000 */
[----:B------:R-:W-:Y:S01]  /*0880*/  SEL R19, R19, 0x2, P6 ;  /* 0x0000000213137807 */ /* 0x000fe20003000000 */
[----:B------:R-:W-:Y:S06]  /*0890*/  @!P2 BRA `(.L_x_4) ;  /* 0x000000000008a947 */ /* 0x000fec0003800000 */
[----:B-12-4-:R-:W-:Y:S01]  /*08a0*/  UCGABAR_ARV ;  /* 0x00000000000079c7 */ /* 0x016fe20008000000 */
[----:B------:R-:W-:Y:S05]  /*08b0*/  BRA `(.L_x_5) ;  /* 0x0000000000047947 */ /* 0x000fea0003800000 */
.L_x_4:
[----:B-12-4-:R-:W-:Y:S01]  /*08c0*/  NOP ;  /* 0x0000000000007918 */ /* 0x016fe20000000000 */
.L_x_5:
[----:B------:R-:W1:Y:S01]  /*08d0*/  LDC R2, c[0x0][0x65c] ;  /* 0x00019700ff027b82 */ /* 0x000e620000000800 */
[----:B------:R-:W-:Y:S02]  /*08e0*/  IMAD.U32 R8, RZ, RZ, UR8 ;  /* 0x00000008ff087e24 */ /* 0x000fe4000f8e00ff */
[----:B------:R-:W-:Y:S01]  /*08f0*/  IMAD.MOV.U32 R9, RZ, RZ, RZ ;  /* 0x000000ffff097224 */ /* 0x000fe200078e00ff */
[----:B-1----:R-:W-:-:S04]  /*0900*/  ISETP.NE.AND P1, PT, R2, 0x1, PT ;  /* 0x000000010200780c */ /* 0x002fc80003f25270 */
[----:B------:R-:W-:-:S09]  /*0910*/  P2R R5, PR, RZ, 0x2 ;  /* 0x00000002ff057803 */ /* 0x000fd20000000000 */
[----:B------:R-:W1:Y:S01]  /*0920*/  @P1 LDC R17, c[0x0][0x10] ;  /* 0x00000400ff111b82 */ /* 0x000e620000000800 */
[----:B------:R-:W-:Y:S02]  /*0930*/  @P1 IMAD.MOV.U32 R5, RZ, RZ, RZ ;  /* 0x000000ffff051224 */ /* 0x000fe400078e00ff */
[----:B------:R-:W-:-:S05]  /*0940*/  @P1 IMAD.MOV.U32 R13, RZ, RZ, RZ ;  /* 0x000000ffff0d1224 */ /* 0x000fca00078e00ff */
[----:B------:R-:W2:Y:S01]  /*0950*/  @!P1 LDC R11, c[0x0][0xc] ;  /* 0x00000300ff0b9b82 */ /* 0x000ea20000000800 */
[----:B-1----:R-:W-:-:S04]  /*0960*/  @P1 IMAD.WIDE.U32 R16, R17, UR8, R4 ;  /* 0x0000000811101c25 */ /* 0x002fc8000f8e0004 */
[----:B------:R-:W-:Y:S02]  /*0970*/  @P1 IMAD.IADD R17, R17, 0x1, R13 ;  /* 0x0000000111111824 */ /* 0x000fe400078e020d */
[----:B--2---:R-:W-:-:S04]  /*0980*/  @!P1 IMAD.WIDE.U32 R8, R4, R11, R8 ;  /* 0x0000000b04089225 */ /* 0x004fc800078e0008 */
[----:B------:R-:W-:Y:S02]  /*0990*/  @!P1 IMAD.MOV.U32 R16, RZ, RZ, R8 ;  /* 0x000000ffff109224 */ /* 0x000fe400078e0008 */
[----:B------:R-:W-:Y:S01]  /*09a0*/  @!P1 IMAD.MOV.U32 R17, RZ, RZ, R9 ;  /* 0x000000ffff119224 */ /* 0x000fe200078e0009 */
[----:B------:R-:W-:Y:S06]  /*09b0*/  @!P2 BRA `(.L_x_6) ;  /* 0x00000000000ca947 */ /* 0x000fec0003800000 */
[----:B------:R-:W-:Y:S01]  /*09c0*/  UCGABAR_WAIT ;  /* 0x0000000000007dc7 */ /* 0x000fe20008000000 */
[----:B------:R-:W-:Y:S01]  /*09d0*/  CCTL.IVALL ;  /* 0x00000000ff00798f */ /* 0x000fe20002000000 */
[----:B------:R-:W-:Y:S05]  /*09e0*/  BRA `(.L_x_7) ;  /* 0x0000000000047947 */ /* 0x000fea0003800000 */
.L_x_6:
[----:B------:R-:W-:Y:S06]  /*09f0*/  BAR.SYNC.DEFER_BLOCKING 0x0 ;  /* 0x0000000000007b1d */ /* 0x000fec0000010000 */
.L_x_7:
[----:B------:R-:W-:Y:S05]  /*0a00*/  @!P3 BRA `(.L_x_8) ;  /* 0x00000080004cb947 */ /* 0x000fea0003800000 */
[----:B------:R-:W-:-:S13]  /*0a10*/  ISETP.GT.U32.AND P0, PT, R6, 0x1, PT ;  /* 0x000000010600780c */ /* 0x000fda0003f04070 */
[----:B0-----:R-:W-:Y:S05]  /*0a20*/  @P0 EXIT ;  /* 0x000000000000094d */ /* 0x001fea0003800000 */
[----:B------:R-:W-:Y:S01]  /*0a30*/  ULDC.64 UR4, c[0x0][0x650] ;  /* 0x0001940000047ab9 */ /* 0x000fe20000000a00 */
[----:B------:R-:W-:Y:S01]  /*0a40*/  PRMT R0, RZ, 0x7610, R0 ;  /* 0x00007610ff007816 */ /* 0x000fe20000000000 */
[----:B------:R-:W-:Y:S01]  /*0a50*/  IMAD.MOV.U32 R154, RZ, RZ, -0x1 ;  /* 0xffffffffff9a7424 */ /* 0x000fe200078e00ff */
[----:B------:R-:W-:Y:S01]  /*0a60*/  ISETP.GE.U32.AND P0, PT, R16, UR4, PT ;  /* 0x0000000410007c0c */ /* 0x000fe2000bf06070 */
[----:B------:R-:W-:Y:S02]  /*0a70*/  IMAD.MOV.U32 R153, RZ, RZ, -0x1 ;  /* 0xffffffffff997424 */ /* 0x000fe400078e00ff */
[----:B------:R-:W-:Y:S01]  /*0a80*/  IMAD.MOV.U32 R22, RZ, RZ, -0x1 ;  /* 0xffffffffff167424 */ /* 0x000fe200078e00ff */
[----:B------:R-:W-:-:S13]  /*0a90*/  ISETP.GE.U32.AND.EX P0, PT, R17, UR5, PT, P0 ;  /* 0x0000000511007c0c */ /* 0x000fda000bf06100 */
[----:B------:R-:W-:Y:S05]  /*0aa0*/  @P0 BRA `(.L_x_9) ;  /* 0x00000004002c0947 */ /* 0x000fea0003800000 */
[----:B------:R-:W0:Y:S01]  /*0ab0*/  LDC.64 R20, c[0x0][0x628] ;  /* 0x00018a00ff147b82 */ /* 0x000e220000000a00 */
[----:B------:R-:W-:Y:S02]  /*0ac0*/  IMAD.MOV.U32 R8, RZ, RZ, R16 ;  /* 0x000000ffff087224 */ /* 0x000fe400078e0010 */
[----:B------:R-:W-:-:S05]  /*0ad0*/  IMAD.MOV.U32 R9, RZ, RZ, R17 ;  /* 0x000000ffff097224 */ /* 0x000fca00078e0011 */
[----:B------:R-:W1:Y:S08]  /*0ae0*/  LDC R0, c[0x0][0x630] ;  /* 0x00018c00ff007b82 */ /* 0x000e700000000800 */
[----:B------:R-:W2:Y:S01]  /*0af0*/  LDC.64 R26, c[0x0][0x620] ;  /* 0x00018800ff1a7b82 */ /* 0x000ea20000000a00 */
[----:B0-----:R-:W-:-:S04]  /*0b00*/  ISETP.NE.U32.AND P0, PT, R20, RZ, PT ;  /* 0x000000ff1400720c */ /* 0x001fc80003f05070 */
[----:B------:R-:W-:-:S13]  /*0b10*/  ISETP.NE.AND.EX P0, PT, R21, RZ, PT, P0 ;  /* 0x000000ff1500720c */ /* 0x000fda0003f05300 */
[----:B-12---:R-:W-:Y:S05]  /*0b20*/  @!P0 BRA `(.L_x_10) ;  /* 0x0000000000288947 */ /* 0x006fea0003800000 */
[----:B------:R-:W0:Y:S02]  /*0b30*/  LDC R13, c[0x0][0x634] ;  /* 0x00018d00ff0d7b82 */ /* 0x000e240000000800 */
[----:B0-----:R-:W-:-:S05]  /*0b40*/  IADD3 R13, P0, R16, R13, RZ ;  /* 0x0000000d100d7210 */ /* 0x001fca0007f1e0ff */
[----:B------:R-:W-:-:S04]  /*0b50*/  IMAD.X R15, RZ, RZ, R17, P0 ;  /* 0x000000ffff0f7224 */ /* 0x000fc800000e0611 */
[----:B------:R-:W-:-:S04]  /*0b60*/  IMAD.WIDE.U32 R8, R15, R20, RZ ;  /* 0x000000140f087225 */ /* 0x000fc800078e00ff */
[----:B------:R-:W-:-:S04]  /*0b70*/  IMAD.WIDE.U32 R10, P0, R13, R21, R8 ;  /* 0x000000150d0a7225 */ /* 0x000fc80007800008 */
[----:B------:R-:W-:-:S04]  /*0b80*/  IMAD.WIDE.U32 R8, R13, R20, RZ ;  /* 0x000000140d087225 */ /* 0x000fc800078e00ff */
[----:B------:R-:W-:Y:S01]  /*0b90*/  IMAD.X R13, RZ, RZ, RZ, P0 ;  /* 0x000000ffff0d7224 */ /* 0x000fe200000e06ff */
[----:B------:R-:W-:Y:S01]  /*0ba0*/  IADD3 RZ, P0, R9, R10, RZ ;  /* 0x0000000a09ff7210 */ /* 0x000fe20007f1e0ff */
[----:B------:R-:W-:-:S04]  /*0bb0*/  IMAD.MOV.U32 R12, RZ, RZ, R11 ;  /* 0x000000ffff0c7224 */ /* 0x000fc800078e000b */
[----:B------:R-:W-:-:S08]  /*0bc0*/  IMAD.WIDE.U32.X R8, R15, R21, R12, P0 ;  /* 0x000000150f087225 */ /* 0x000fd000000e040c */
.L_x_10:
[----:B------:R-:W0:Y:S01]  /*0bd0*/  LDC.64 R20, c[0x0][0x640] ;  /* 0x00019000ff147b82 */ /* 0x000e220000000a00 */
[--C-:B------:R-:W-:Y:S01]  /*0be0*/  SHF.R.U64 R28, R8, R0, R9.reuse ;  /* 0x00000000081c7219 */ /* 0x100fe20000001209 */
[----:B------:R-:W-:Y:S01]  /*0bf0*/  IMAD R30, R7, R24, R4 ;  /* 0x00000018071e7224 */ /* 0x000fe200078e0204 */
[----:B------:R-:W-:Y:S01]  /*0c00*/  SHF.R.U32.HI R0, RZ, R0, R9 ;  /* 0x00000000ff007219 */ /* 0x000fe20000011609 */
[----:B------:R-:W-:Y:S01]  /*0c10*/  IMAD.MOV.U32 R25, RZ, RZ, 0x1 ;  /* 0x00000001ff197424 */ /* 0x000fe200078e00ff */
[----:B------:R-:W-:-:S03]  /*0c20*/  IADD3 R5, P0, RZ, -R28, RZ ;  /* 0x8000001cff057210 */ /* 0x000fc60007f1e0ff */
[----:B------:R-:W1:Y:S02]  /*0c30*/  LDC R6, c[0x0][0x618] ;  /* 0x00018600ff067b82 */ /* 0x000e640000000800 */
[----:B------:R-:W-:-:S04]  /*0c40*/  IMAD.X R9, RZ, RZ, ~R0, P0 ;  /* 0x000000ffff097224 */ /* 0x000fc800000e0e00 */
[-C--:B------:R-:W-:Y:S02]  /*0c50*/  IMAD R0, R9, R26.reuse, RZ ;  /* 0x0000001a09007224 */ /* 0x080fe400078e02ff */
[----:B------:R-:W2:Y:S01]  /*0c60*/  LDC R11, c[0x0][0x608] ;  /* 0x00018200ff0b7b82 */ /* 0x000ea20000000800 */
[----:B------:R-:W-:-:S04]  /*0c70*/  IMAD.WIDE.U32 R8, R5, R26, R16 ;  /* 0x0000001a05087225 */ /* 0x000fc800078e0010 */
[----:B------:R-:W-:-:S03]  /*0c80*/  IMAD R5, R5, R27, R0 ;  /* 0x0000001b05057224 */ /* 0x000fc600078e0200 */
[----:B------:R-:W3:Y:S01]  /*0c90*/  LDC R12, c[0x0][0x658] ;  /* 0x00019600ff0c7b82 */ /* 0x000ee20000000800 */
[----:B0-----:R-:W-:Y:S01]  /*0ca0*/  ISETP.NE.U32.AND P0, PT, R20, RZ, PT ;  /* 0x000000ff1400720c */ /* 0x001fe20003f05070 */
[----:B------:R-:W-:Y:S02]  /*0cb0*/  IMAD.IADD R5, R9, 0x1, R5 ;  /* 0x0000000109057824 */ /* 0x000fe400078e0205 */
[----:B------:R-:W-:Y:S01]  /*0cc0*/  IMAD.MOV.U32 R9, RZ, RZ, -0x1 ;  /* 0xffffffffff097424 */ /* 0x000fe200078e00ff */
[----:B------:R-:W-:-:S03]  /*0cd0*/  ISETP.NE.AND.EX P0, PT, R21, RZ, PT, P0 ;  /* 0x000000ff1500720c */ /* 0x000fc60003f05300 */
[----:B------:R-:W0:Y:S01]  /*0ce0*/  LDC R15, c[0x0][0x600] ;  /* 0x00018000ff0f7b82 */ /* 0x000e220000000800 */
[-CC-:B-1----:R-:W-:Y:S02]  /*0cf0*/  SHF.R.U64 R13, R8, R6.reuse, R5.reuse ;  /* 0x00000006080d7219 */ /* 0x182fe40000001205 */
[----:B------:R-:W-:-:S05]  /*0d00*/  SHF.R.U32.HI R0, RZ, R6, R5 ;  /* 0x00000006ff007219 */ /* 0x000fca0000011605 */
[----:B------:R-:W1:Y:S01]  /*0d10*/  LDC R14, c[0x0][0x648] ;  /* 0x00019200ff0e7b82 */ /* 0x000e620000000800 */
[-CC-:B--2---:R-:W-:Y:S02]  /*0d20*/  SHF.R.U64 R27, R13, R11.reuse, R0.reuse ;  /* 0x0000000b0d1b7219 */ /* 0x184fe40000001200 */
[----:B------:R-:W-:-:S05]  /*0d30*/  SHF.R.U32.HI R5, RZ, R11, R0 ;  /* 0x0000000bff057219 */ /* 0x000fca0000011600 */
[----:B------:R-:W2:Y:S01]  /*0d40*/  LDC R22, c[0x0][0x638] ;  /* 0x00018e00ff167b82 */ /* 0x000ea20000000800 */
[-CC-:B---3--:R-:W-:Y:S02]  /*0d50*/  SHF.R.U64 R24, R27, R12.reuse, R5.reuse ;  /* 0x0000000c1b187219 */ /* 0x188fe40000001205 */
[-C--:B------:R-:W-:Y:S02]  /*0d60*/  SHF.L.U32 R0, R9, R12.reuse, RZ ;  /* 0x0000000c09007219 */ /* 0x080fe400000006ff */
[----:B------:R-:W-:Y:S01]  /*0d70*/  SHF.R.U32.HI R5, RZ, R12, R5 ;  /* 0x0000000cff057219 */ /* 0x000fe20000011605 */
[----:B------:R-:W-:Y:S01]  /*0d80*/  IMAD.MOV.U32 R4, RZ, RZ, R24 ;  /* 0x000000ffff047224 */ /* 0x000fe200078e0018 */
[----:B------:R-:W-:Y:S01]  /*0d90*/  LOP3.LUT R10, RZ, R0, RZ, 0x33, !PT ;  /* 0x00000000ff0a7212 */ /* 0x000fe200078e33ff */
[----:B------:R-:W3:Y:S01]  /*0da0*/  LDC R26, c[0x0][0x610] ;  /* 0x00018400ff1a7b82 */ /* 0x000ee20000000800 */
[----:B------:R-:W-:Y:S05]  /*0db0*/  @!P0 BRA `(.L_x_11) ;  /* 0x0000000000288947 */ /* 0x000fea0003800000 */
[----:B------:R-:W4:Y:S02]  /*0dc0*/  LDC R9, c[0x0][0x64c] ;  /* 0x00019300ff097b82 */ /* 0x000f240000000800 */
[----:B----4-:R-:W-:-:S05]  /*0dd0*/  IADD3 R9, P0, R24, R9, RZ ;  /* 0x0000000918097210 */ /* 0x010fca0007f1e0ff */
        /* <DEDUP_REMOVED lines=8> */
.L_x_11:
[----:B-1----:R-:W-:Y:S01]  /*0e60*/  SHF.R.U64 R4, R4, R14, R5 ;  /* 0x0000000e04047219 */ /* 0x002fe20000001205 */
[----:B0-----:R-:W-:Y:S01]  /*0e70*/  VIADD R6, R15, 0xffffffff ;  /* 0xffffffff0f067836 */ /* 0x001fe20000000000 */
[----:B------:R-:W-:Y:S02]  /*0e80*/  SHF.L.U32 R0, R25, R12, RZ ;  /* 0x0000000c19007219 */ /* 0x000fe400000006ff */
[----:B------:R-:W-:Y:S01]  /*0e90*/  LOP3.LUT R5, R27, R10, RZ, 0xc0, !PT ;  /* 0x0000000a1b057212 */ /* 0x000fe200078ec0ff */
[----:B------:R-:W-:Y:S01]  /*0ea0*/  IMAD.MOV R7, RZ, RZ, -R4 ;  /* 0x000000ffff077224 */ /* 0x000fe200078e0a04 */
[----:B------:R-:W-:Y:S02]  /*0eb0*/  SEL R3, R3, R30, !P1 ;  /* 0x0000001e03037207 */ /* 0x000fe40004800000 */
[----:B------:R-:W-:Y:S01]  /*0ec0*/  LOP3.LUT R6, R13, R6, RZ, 0xc0, !PT ;  /* 0x000000060d067212 */ /* 0x000fe200078ec0ff */
[----:B------:R-:W-:Y:S02]  /*0ed0*/  IMAD R4, R0, R4, R5 ;  /* 0x0000000400047224 */ /* 0x000fe400078e0205 */
[----:B--2---:R-:W-:-:S02]  /*0ee0*/  IMAD R0, R7, R22, R24 ;  /* 0x0000001607007224 */ /* 0x004fc400078e0218 */
[----:B---3--:R-:W-:Y:S02]  /*0ef0*/  IMAD R3, R4, R26, R3 ;  /* 0x0000001a04037224 */ /* 0x008fe400078e0203 */
[----:B------:R-:W-:Y:S02]  /*0f00*/  IMAD R154, R0, R15, R6 ;  /* 0x0000000f009a7224 */ /* 0x000fe400078e0206 */
[----:B------:R-:W-:Y:S02]  /*0f10*/  IMAD.MOV.U32 R4, RZ, RZ, 0x1 ;  /* 0x00000001ff047424 */ /* 0x000fe400078e00ff */
[----:B------:R-:W-:Y:S01]  /*0f20*/  IMAD.MOV.U32 R22, RZ, RZ, R28 ;  /* 0x000000ffff167224 */ /* 0x000fe200078e001c */
[----:B------:R-:W-:Y:S02]  /*0f30*/  SEL R153, R154, R3, !P1 ;  /* 0x000000039a997207 */ /* 0x000fe40004800000 */
[----:B------:R-:W-:Y:S02]  /*0f40*/  PRMT R0, R4, 0x7610, R0 ;  /* 0x0000761004007816 */ /* 0x000fe40000000000 */
[----:B------:R-:W-:-:S07]  /*0f50*/  SEL R154, R3, R154, !P1 ;  /* 0x0000009a039a7207 */ /* 0x000fce0004800000 */
.L_x_9:
[----:B------:R-:W-:-:S08]  /*0f60*/  NOP ;  /* 0x0000000000007918 */ /* 0x000fd00000000000 */
[----:B------:R-:W0:Y:S02]  /*0f70*/  USETMAXREG.TRY_ALLOC.CTAPOOL UP0, 0xe8 ;  /* 0x000000e8000079c8 */ /* 0x000e240008000600 */
[----:B0-----:R-:W-:-:S13]  /*0f80*/  PLOP3.LUT P0, PT, PT, PT, UP0, 0x80, 0x0 ;  /* 0x000000000000781c */ /* 0x001fda0003f0f008 */
[----:B------:R-:W-:Y:S05]  /*0f90*/  @!P0 BRA `(.L_x_9) ;  /* 0xfffffffc00f08947 */ /* 0x000fea000383ffff */
[----:B------:R-:W-:Y:S01]  /*0fa0*/  ULDC.64 UR4, c[0x0][0x598] ;  /* 0x0001660000047ab9 */ /* 0x000fe20000000a00 */
[----:B------:R-:W-:Y:S01]  /*0fb0*/  ULDC.64 UR36, c[0x0][0x208] ;  /* 0x0000820000247ab9 */ /* 0x000fe20000000a00 */
[----:B------:R-:W-:-:S04]  /*0fc0*/  ISETP.NE.U32.AND P0, PT, RZ, UR4, PT ;  /* 0x00000004ff007c0c */ /* 0x000fc8000bf05070 */
[----:B------:R-:W-:-:S13]  /*0fd0*/  ISETP.NE.AND.EX P0, PT, RZ, UR5, PT, P0 ;  /* 0x00000005ff007c0c */ /* 0x000fda000bf05300 */
[----:B------:R-:W-:Y:S05]  /*0fe0*/  @!P0 BRA `(.L_x_12) ;  /* 0x00000000001c8947 */ /* 0x000fea0003800000 */
[----:B------:R-:W0:Y:S02]  /*0ff0*/  LDC.64 R4, c[0x0][0x598] ;  /* 0x00016600ff047b82 */ /* 0x000e240000000a00 */
[----:B0-----:R-:W2:Y:S02]  /*1000*/  LDG.E.64 R4, desc[UR36][R4.64] ;  /* 0x0000002404047981 */ /* 0x001ea4000c1e1b00 */
[----:B--2---:R-:W-:-:S04]  /*1010*/  ISETP.NE.U32.AND P0, PT, R4, RZ, PT ;  /* 0x000000ff0400720c */ /* 0x004fc80003f05070 */
[----:B------:R-:W-:-:S13]  /*1020*/  ISETP.NE.AND.EX P0, PT, R5, RZ, PT, P0 ;  /* 0x000000ff0500720c */ /* 0x000fda0003f05300 */
[----:B------:R-:W-:Y:S05]  /*1030*/  @!P0 BRA `(.L_x_12) ;  /* 0x0000000000088947 */ /* 0x000fea0003800000 */
[----:B------:R0:W5:Y:S01]  /*1040*/  LD.E R155, desc[UR36][R4.64] ;  /* 0x00000024049b7980 */ /* 0x000162000c101900 */
[----:B------:R-:W-:Y:S05]  /*1050*/  BRA `(.L_x_13) ;  /* 0x0000000000247947 */ /* 0x000fea0003800000 */
.L_x_12:
[----:B------:R-:W-:Y:S02]  /*1060*/  ULDC.64 UR4, c[0x0][0x588] ;  /* 0x0001620000047ab9 */ /* 0x000fe40000000a00 */
[----:B------:R-:W-:-:S04]  /*1070*/  ISETP.NE.U32.AND P0, PT, RZ, UR4, PT ;  /* 0x00000004ff007c0c */ /* 0x000fc8000bf05070 */
[----:B------:R-:W-:-:S13]  /*1080*/  ISETP.NE.AND.EX P0, PT, RZ, UR5, PT, P0 ;  /* 0x00000005ff007c0c */ /* 0x000fda000bf05300 */
[----:B------:R-:W-:Y:S05]  /*1090*/  @!P0 BRA `(.L_x_14) ;  /* 0x00000000000c8947 */ /* 0x000fea0003800000 */
[----:B------:R-:W0:Y:S02]  /*10a0*/  LDC.64 R4, c[0x0][0x588] ;  /* 0x00016200ff047b82 */ /* 0x000e240000000a00 */
[----:B0-----:R1:W5:Y:S01]  /*10b0*/  LDG.E R155, desc[UR36][R4.64] ;  /* 0x00000024049b7981 */ /* 0x001362000c1e1900 */
[----:B------:R-:W-:Y:S05]  /*10c0*/  BRA `(.L_x_13) ;  /* 0x0000000000087947 */ /* 0x000fea0003800000 */
.L_x_14:
[----:B------:R-:W-:Y:S02]  /*10d0*/  ULDC UR4, c[0x0][0x580] ;  /* 0x0001600000047ab9 */ /* 0x000fe40000000800 */
[----:B------:R-:W-:-:S07]  /*10e0*/  IMAD.U32 R155, RZ, RZ, UR4 ;  /* 0x00000004ff9b7e24 */ /* 0x000fce000f8e00ff */
.L_x_13:
[----:B------:R-:W-:Y:S02]  /*10f0*/  ULDC.64 UR4, c[0x0][0x5a0] ;  /* 0x0001680000047ab9 */ /* 0x000fe40000000a00 */
[----:B------:R-:W-:-:S04]  /*1100*/  ISETP.NE.U32.AND P0, PT, RZ, UR4, PT ;  /* 0x00000004ff007c0c */ /* 0x000fc8000bf05070 */
[----:B------:R-:W-:-:S13]  /*1110*/  ISETP.NE.AND.EX P0, PT, RZ, UR5, PT, P0 ;  /* 0x00000005ff007c0c */ /* 0x000fda000bf05300 */
[----:B------:R-:W-:Y:S05]  /*1120*/  @!P0 BRA `(.L_x_15) ;  /* 0x00000000001c8947 */ /* 0x000fea0003800000 */
[----:B01----:R-:W0:Y:S02]  /*1130*/  LDC.64 R4, c[0x0][0x5a0] ;  /* 0x00016800ff047b82 */ /* 0x003e240000000a00 */
[----:B0-----:R-:W2:Y:S02]  /*1140*/  LDG.E.64 R4, desc[UR36][R4.64] ;  /* 0x0000002404047981 */ /* 0x001ea4000c1e1b00 */
[----:B--2---:R-:W-:-:S04]  /*1150*/  ISETP.NE.U32.AND P0, PT, R4, RZ, PT ;  /* 0x000000ff0400720c */ /* 0x004fc80003f05070 */
[----:B------:R-:W-:-:S13]  /*1160*/  ISETP.NE.AND.EX P0, PT, R5, RZ, PT, P0 ;  /* 0x000000ff0500720c */ /* 0x000fda0003f05300 */
[----:B------:R-:W-:Y:S05]  /*1170*/  @!P0 BRA `(.L_x_15) ;  /* 0x0000000000088947 */ /* 0x000fea0003800000 */
[----:B------:R0:W5:Y:S01]  /*1180*/  LD.E R156, desc[UR36][R4.64] ;  /* 0x00000024049c7980 */ /* 0x000162000c101900 */
[----:B------:R-:W-:Y:S05]  /*1190*/  BRA `(.L_x_16) ;  /* 0x0000000000247947 */ /* 0x000fea0003800000 */
.L_x_15:
[----:B------:R-:W-:Y:S02]  /*11a0*/  ULDC.64 UR4, c[0x0][0x590] ;  /* 0x0001640000047ab9 */ /* 0x000fe40000000a00 */
[----:B------:R-:W-:-:S04]  /*11b0*/  ISETP.NE.U32.AND P0, PT, RZ, UR4, PT ;  /* 0x00000004ff007c0c */ /* 0x000fc8000bf05070 */
[----:B------:R-:W-:-:S13]  /*11c0*/  ISETP.NE.AND.EX P0, PT, RZ, UR5, PT, P0 ;  /* 0x00000005ff007c0c */ /* 0x000fda000bf05300 */
[----:B------:R-:W-:Y:S05]  /*11d0*/  @!P0 BRA `(.L_x_17) ;  /* 0x00000000000c8947 */ /* 0x000fea0003800000 */
[----:B------:R-:W2:Y:S02]  /*11e0*/  LDC.64 R156, c[0x0][0x590] ;  /* 0x00016400ff9c7b82 */ /* 0x000ea40000000a00 */
[----:B--2---:R2:W5:Y:S01]  /*11f0*/  LDG.E R156, desc[UR36][R156.64] ;  /* 0x000000249c9c7981 */ /* 0x004562000c1e1900 */
[----:B------:R-:W-:Y:S05]  /*1200*/  BRA `(.L_x_16) ;  /* 0x0000000000087947 */ /* 0x000fea0003800000 */
.L_x_17:
[----:B------:R-:W-:Y:S02]  /*1210*/  ULDC UR4, c[0x0][0x584] ;  /* 0x0001610000047ab9 */ /* 0x000fe40000000800 */
[----:B------:R-:W-:-:S07]  /*1220*/  IMAD.U32 R156, RZ, RZ, UR4 ;  /* 0x00000004ff9c7e24 */ /* 0x000fce000f8e00ff */
.L_x_16:
[----:B------:R-:W-:-:S13]  /*1230*/  LOP3.LUT P0, RZ, R0, 0xff, RZ, 0xc0, !PT ;  /* 0x000000ff00ff7812 */ /* 0x000fda000780c0ff */
[----:B------:R-:W-:Y:S05]  /*1240*/  @!P0 EXIT ;  /* 0x000000000000894d */ /* 0x000fea0003800000 */
[----:B------:R-:W-:Y:S01]  /*1250*/  ULDC UR4, c[0x0][0x28c] ;  /* 0x0000a30000047ab9 */ /* 0x000fe20000000800 */
[----:B------:R-:W-:Y:S01]  /*1260*/  UMOV UR38, URZ ;  /* 0x0000003f00267c82 */ /* 0x000fe20008000000 */
[----:B------:R-:W-:Y:S01]  /*1270*/  UIADD3 UR4, UR4, 0x3f, URZ ;  /* 0x0000003f04047890 */ /* 0x000fe2000fffe03f */
[----:B------:R-:W-:-:S03]  /*1280*/  UMOV UR39, URZ ;  /* 0x0000003f00277c82 */ /* 0x000fc60008000000 */
[----:B------:R-:W-:-:S04]  /*1290*/  USHF.R.S32.HI UR5, URZ, 0x1f, UR4 ;  /* 0x0000001f3f057899 */ /* 0x000fc80008011404 */
[----:B------:R-:W-:-:S04]  /*12a0*/  ULEA.HI UR5, UR5, UR4, URZ, 0x6 ;  /* 0x0000000405057291 */ /* 0x000fc8000f8f303f */
[----:B------:R-:W-:-:S12]  /*12b0*/  USHF.R.S32.HI UR40, URZ, 0x6, UR5 ;  /* 0x000000063f287899 */ /* 0x000fd80008011405 */
.L_x_297:
[----:B------:R-:W-:Y:S01]  /*12c0*/  LOP3.LUT R0, R18, 0x80, RZ, 0xc0, !PT ;  /* 0x0000008012007812 */ /* 0x000fe200078ec0ff */
[----:B------:R-:W3:Y:S01]  /*12d0*/  S2UR UR7, SR_CgaCtaId ;  /* 0x00000000000779c3 */ /* 0x000ee20000008800 */
[----:B------:R-:W-:Y:S02]  /*12e0*/  UMOV UR6, 0x400 ;  /* 0x0000040000067882 */ /* 0x000fe40000000000 */
[----:B------:R-:W-:-:S06]  /*12f0*/  SHF.R.U32.HI R0, RZ, 0x7, R0 ;  /* 0x00000007ff007819 */ /* 0x000fcc0000011600 */
[----:B----4-:R-:W4:Y:S01]  /*1300*/  SHFL.IDX PT, R0, R0, RZ, 0x1f ;  /* 0x00001fff00007589 */ /* 0x010f2200000e0000 */
[----:B---3--:R-:W-:Y:S01]  /*1310*/  ULEA UR6, UR7, UR6, 0x18 ;  /* 0x0000000607067291 */ /* 0x008fe2000f8ec03f */
[----:B----4-:R-:W-:-:S13]  /*1320*/  R2UR UR4, R0 ;  /* 0x00000000000472ca */ /* 0x010fda00000e0000 */
[----:B------:R-:W-:-:S04]  /*1330*/  ULEA.HI UR5, UR4, UR4, URZ, 0x1 ;  /* 0x0000000404057291 */ /* 0x000fc8000f8f083f */
[----:B------:R-:W-:-:S04]  /*1340*/  ULOP3.LUT UR5, UR5, 0xffffe, URZ, 0xc0, !UPT ;  /* 0x000ffffe05057892 */ /* 0x000fc8000f8ec03f */
[----:B------:R-:W-:-:S03]  /*1350*/  UIADD3 UR5, UR4, -UR5, URZ ;  /* 0x8000000504057290 */ /* 0x000fc6000fffe03f */
[----:B------:R-:W-:Y:S01]  /*1360*/  ULDC UR4, c[0x0][0x28c] ;  /* 0x0000a30000047ab9 */ /* 0x000fe20000000800 */
[----:B------:R-:W-:Y:S01]  /*1370*/  ULEA UR5, UR5, UR6, 0xc ;  /* 0x0000000605057291 */ /* 0x000fe2000f8e603f */
[----:B------:R-:W-:-:S03]  /*1380*/  ISETP.LT.AND P0, PT, RZ, UR4, PT ;  /* 0x00000004ff007c0c */ /* 0x000fc6000bf01270 */
[----:B------:R-:W-:-:S04]  /*1390*/  UIADD3 UR5, UR5, 0x180, URZ ;  /* 0x0000018005057890 */ /* 0x000fc8000fffe03f */
[----:B------:R-:W-:-:S04]  /*13a0*/  USHF.R.U32.HI UR5, URZ, 0x4, UR5 ;  /* 0x000000043f057899 */ /* 0x000fc80008011605 */
[----:B------:R-:W-:-:S04]  /*13b0*/  ULOP3.LUT UR5, UR5, 0x3fff, URZ, 0xc0, !UPT ;  /* 0x00003fff05057892 */ /* 0x000fc8000f8ec03f */
[----:B------:R-:W-:Y:S01]  /*13c0*/  ULOP3.LUT UR41, UR5, 0x10000, URZ, 0xfc, !UPT ;  /* 0x0001000005297892 */ /* 0x000fe2000f8efc3f */
[----:B01----:R-:W-:Y:S11]  /*13d0*/  @P0 BRA `(.L_x_18) ;  /* 0x0000000000400947 */ /* 0x003ff60003800000 */
[----:B------:R-:W-:Y:S01]  /*13e0*/  MOV R0, 0x0 ;  /* 0x0000000000007802 */ /* 0x000fe20000000f00 */
[----:B------:R-:W-:Y:S01]  /*13f0*/  ULDC.64 UR4, c[0x4][0x68] ;  /* 0x01001a0000047ab9 */ /* 0x000fe20000000a00 */
[----:B------:R-:W-:Y:S01]  /*1400*/  ULDC.64 UR6, c[0x4][0x8] ;  /* 0x0100020000067ab9 */ /* 0x000fe20000000a00 */
[----:B01----:R-:W-:Y:S01]  /*1410*/  IMAD.U32 R4, RZ, RZ, UR4 ;  /* 0x00000004ff047e24 */ /* 0x003fe2000f8e00ff */
[----:B------:R0:W1:Y:S01]  /*1420*/  LDC.64 R14, c[0x4][R0] ;  /* 0x01000000000e7b82 */ /* 0x0000620000000a00 */
[----:B------:R-:W-:Y:S01]  /*1430*/  IMAD.U32 R5, RZ, RZ, UR5 ;  /* 0x00000005ff057e24 */ /* 0x000fe2000f8e00ff */
[----:B------:R-:W-:Y:S01]  /*1440*/  ULDC.64 UR4, c[0x4][0x70] ;  /* 0x01001c0000047ab9 */ /* 0x000fe20000000a00 */
[----:B------:R-:W-:Y:S02]  /*1450*/  IMAD.U32 R10, RZ, RZ, UR6 ;  /* 0x00000006ff0a7e24 */ /* 0x000fe4000f8e00ff */
[----:B------:R-:W-:Y:S02]  /*1460*/  IMAD.U32 R6, RZ, RZ, UR4 ;  /* 0x00000004ff067e24 */ /* 0x000fe4000f8e00ff */
[----:B------:R-:W-:-:S02]  /*1470*/  IMAD.U32 R7, RZ, RZ, UR5 ;  /* 0x00000005ff077e24 */ /* 0x000fc4000f8e00ff */
[----:B------:R-:W-:Y:S02]  /*1480*/  IMAD.U32 R11, RZ, RZ, UR7 ;  /* 0x00000007ff0b7e24 */ /* 0x000fe4000f8e00ff */
[----:B------:R-:W-:Y:S02]  /*1490*/  IMAD.MOV.U32 R8, RZ, RZ, 0x1e1 ;  /* 0x000001e1ff087424 */ /* 0x000fe400078e00ff */
[----:B------:R-:W-:Y:S02]  /*14a0*/  IMAD.MOV.U32 R12, RZ, RZ, 0x1 ;  /* 0x00000001ff0c7424 */ /* 0x000fe400078e00ff */
[----:B0-----:R-:W-:-:S07]  /*14b0*/  IMAD.MOV.U32 R13, RZ, RZ, RZ ;  /* 0x000000ffff0d7224 */ /* 0x001fce00078e00ff */
[----:B------:R-:W-:-:S07]  /*14c0*/  LEPC R20, `(.L_x_18) ;  /* 0x000000001014794e */ /* 0x000fce0000000000 */
[----:B-12--5:R-:W-:Y:S05]  /*14d0*/  CALL.ABS.NOINC R14 ;  /* 0x000000000e007343 */ /* 0x026fea0003c00000 */
.L_x_18:
[----:B------:R-:W-:-:S04]  /*14e0*/  LOP3.LUT R0, R19, 0x1, RZ, 0xfc, !PT ;  /* 0x0000000113007812 */ /* 0x000fc800078efcff */
[----:B------:R-:W-:-:S13]  /*14f0*/  ISETP.NE.AND P0, PT, R0, 0x3, PT ;  /* 0x000000030000780c */ /* 0x000fda0003f05270 */
[----:B------:R-:W-:Y:S05]  /*1500*/  @!P0 BRA `(.L_x_19) ;  /* 0x0000000000048947 */ /* 0x000fea0003800000 */
[----:B------:R-:W-:Y:S01]  /*1510*/  BPT.TRAP 0x1 ;  /* 0x000000040000795c */ /* 0x000fe20000300000 */
.L_x_19:
[----:B------:R-:W3:Y:S01]  /*1520*/  S2UR UR5, SR_CgaCtaId ;  /* 0x00000000000579c3 */ /* 0x000ee20000008800 */
[----:B------:R-:W-:Y:S01]  /*1530*/  UMOV UR4, 0x400 ;  /* 0x0000040000047882 */ /* 0x000fe20000000000 */
[----:B------:R-:W-:Y:S02]  /*1540*/  IMAD.U32 R0, RZ, RZ, UR38 ;  /* 0x00000026ff007e24 */ /* 0x000fe4000f8e00ff */
[----:B------:R-:W-:-:S03]  /*1550*/  IMAD.U32 R3, RZ, RZ, UR39 ;  /* 0x00000027ff037e24 */ /* 0x000fc6000f8e00ff */
[----:B------:R-:W-:Y:S01]  /*1560*/  SHF.L.U32 R0, R0, 0x1f, RZ ;  /* 0x0000001f00007819 */ /* 0x000fe200000006ff */
[----:B---3--:R-:W-:-:S06]  /*1570*/  ULEA UR4, UR5, UR4, 0x18 ;  /* 0x0000000405047291 */ /* 0x008fcc000f8ec03f */
[----:B------:R-:W-:-:S04]  /*1580*/  IMAD.U32 R6, RZ, RZ, UR4 ;  /* 0x00000004ff067e24 */ /* 0x000fc8000f8e00ff */
[----:B------:R-:W-:-:S04]  /*1590*/  IMAD R3, R3, 0x8, R6 ;  /* 0x0000000803037824 */ /* 0x000fc800078e0206 */
[----:B------:R3:W4:Y:S01]  /*15a0*/  SYNCS.PHASECHK.TRANS64.TRYWAIT P1, [R3+URZ], R0 ;  /* 0x00000000030075a7 */ /* 0x000722000802017f */
[----:B------:R-:W-:Y:S05]  /*15b0*/  @!P0 BRA `(.L_x_20) ;  /* 0x0000000000048947 */ /* 0x000fea0003800000 */
[----:B------:R-:W-:Y:S01]  /*15c0*/  BPT.TRAP 0x1 ;  /* 0x000000040000795c */ /* 0x000fe20000300000 */
.L_x_20:
[----:B----4-:R-:W-:Y:S05]  /*15d0*/  @P1 BRA `(.L_x_21) ;  /* 0x0000000000081947 */ /* 0x010fea0003800000 */
[----:B------:R-:W4:Y:S02]  /*15e0*/  SYNCS.PHASECHK.TRANS64.TRYWAIT P1, [R3+URZ], R0 ;  /* 0x00000000030075a7 */ /* 0x000f24000802017f */
[----:B----4-:R-:W-:Y:S05]  /*15f0*/  @!P1 BRA `(.L_x_22) ;  /* 0x0000008c00749947 */ /* 0x010fea0003800000 */
.L_x_21:
[----:B------:R-:W-:-:S04]  /*1600*/  UISETP.LT.AND UP0, UPT, UR40, 0x1, UPT ;  /* 0x000000012800788c */ /* 0x000fc8000bf01270 */
[----:B------:R-:W-:-:S06]  /*1610*/  USEL UR4, UR40, 0x1, UP0 ;  /* 0x0000000128047887 */ /* 0x000fcc0008000000 */
[----:B---34-:R-:W-:Y:S01]  /*1620*/  IMAD.U32 R0, RZ, RZ, UR4 ;  /* 0x00000004ff007e24 */ /* 0x018fe2000f8e00ff */
[----:B------:R-:W-:Y:S05]  /*1630*/  WARPSYNC.ALL ;  /* 0x0000000000007948 */ /* 0x000fea0003800000 */
[----:B------:R-:W-:-:S04]  /*1640*/  IADD3 R0, -R0, UR40, RZ ;  /* 0x0000002800007c10 */ /* 0x000fc8000fffe1ff */
[----:B------:R-:W-:Y:S02]  /*1650*/  ISETP.GE.AND P1, PT, R0, 0x1, PT ;  /* 0x000000010000780c */ /* 0x000fe40003f26270 */
[----:B------:R-:W-:Y:S01]  /*1660*/  R2UR UR4, R6 ;  /* 0x00000000060472ca */ /* 0x000fe200000e0000 */
[----:B------:R-:W-:Y:S01]  /*1670*/  ULEA UR5, UR39, UR41, 0xa ;  /* 0x0000002927057291 */ /* 0x000fe2000f8e503f */
[----:B------:R-:W-:Y:S01]  /*1680*/  WARPGROUP.ARRIVE ;  /* 0x00000000000079c5 */ /* 0x000fe20000000000 */
[----:B------:R-:W-:Y:S01]  /*1690*/  UMOV UR9, 0x80000020 ;  /* 0x8000002000097882 */ /* 0x000fe20000000000 */
[----:B------:R-:W-:-:S04]  /*16a0*/  UMOV UR11, 0x80000020 ;  /* 0x80000020000b7882 */ /* 0x000fc80000000000 */
[----:B------:R-:W-:-:S05]  /*16b0*/  UMOV UR8, UR5 ;  /* 0x0000000500087c82 */ /* 0x000fca0008000000 */
[----:B------:R-:W-:-:S04]  /*16c0*/  UIADD3 UR4, UR4, 0x24180, URZ ;  /* 0x0002418004047890 */ /* 0x000fc8000fffe03f */
[----:B------:R-:W-:-:S04]  /*16d0*/  USHF.R.U32.HI UR4, URZ, 0x4, UR4 ;  /* 0x000000043f047899 */ /* 0x000fc80008011604 */
[----:B------:R-:W-:-:S04]  /*16e0*/  ULOP3.LUT UR4, UR4, 0x3fff, URZ, 0xc0, !UPT ;  /* 0x00003fff04047892 */ /* 0x000fc8000f8ec03f */
[----:B------:R-:W-:-:S04]  /*16f0*/  ULOP3.LUT UR4, UR4, 0x10000, URZ, 0xfc, !UPT ;  /* 0x0001000004047892 */ /* 0x000fc8000f8efc3f */
[----:B------:R-:W-:-:S07]  /*1700*/  ULEA UR6, UR39, UR4, 0x9 ;  /* 0x0000000427067291 */ /* 0x000fce000f8e483f */
[----:B------:R-:W-:Y:S02]  /*1710*/  UMOV UR10, UR6 ;  /* 0x00000006000a7c82 */ /* 0x000fe40008000000 */
[----:B------:R-:W-:Y:S01]  /*1720*/  IGMMA.64x128x32.S8.S8 R88, gdesc[UR8], RZ, !UPT, gsb0 ;  /* 0x03600000085879f1 */ /* 0x000fe2000c0410ff */
[----:B------:R-:W-:Y:S01]  /*1730*/  UIADD3 UR8, UR5, 0x200, URZ ;  /* 0x0000020005087890 */ /* 0x000fe2000fffe03f */
[----:B------:R-:W-:Y:S01]  /*1740*/  UMOV UR9, 0x80000020 ;  /* 0x8000002000097882 */ /* 0x000fe20000000000 */
[----:B------:R-:W-:Y:S02]  /*1750*/  WARPGROUP.DEPBAR.LE gsb0, 0x0 ;  /* 0x00008000000079c5 */ /* 0x000fe40000010000 */
[----:B------:R-:W-:-:S06]  /*1760*/  WARPGROUP.ARRIVE ;  /* 0x00000000000079c5 */ /* 0x000fcc0000000000 */
[----:B------:R-:W-:Y:S01]  /*1770*/  IGMMA.64x128x32.S8.S8 R24, gdesc[UR8], RZ, !UPT, gsb0 ;  /* 0x03600000081879f1 */ /* 0x000fe2000c0410ff */
[----:B------:R-:W-:Y:S02]  /*1780*/  UIADD3 UR8, UR5, 0x2, URZ ;  /* 0x0000000205087890 */ /* 0x000fe4000fffe03f */
[----:B------:R-:W-:Y:S01]  /*1790*/  UIADD3 UR10, UR6, 0x2, URZ ;  /* 0x00000002060a7890 */ /* 0x000fe2000fffe03f */
[----:B------:R-:W-:Y:S01]  /*17a0*/  UMOV UR9, 0x80000020 ;  /* 0x8000002000097882 */ /* 0x000fe20000000000 */
[----:B------:R-:W-:Y:S01]  /*17b0*/  UMOV UR11, 0x80000020 ;  /* 0x80000020000b7882 */ /* 0x000fe20000000000 */
[----:B------:R-:W-:Y:S02]  /*17c0*/  WARPGROUP.DEPBAR.LE gsb0, 0x0 ;  /* 0x00008000000079c5 */ /* 0x000fe40000010000 */
[----:B------:R-:W-:-:S06]  /*17d0*/  WARPGROUP.ARRIVE ;  /* 0x00000000000079c5 */ /* 0x000fcc0000000000 */
[----:B------:R-:W-:Y:S01]  /*17e0*/  IGMMA.64x128x32.S8.S8 R88, gdesc[UR8], R88, gsb0 ;  /* 0x03600000085879f1 */ /* 0x000fe20008041058 */
[----:B------:R-:W-:Y:S01]  /*17f0*/  UIADD3 UR8, UR5, 0x202, URZ ;  /* 0x0000020205087890 */ /* 0x000fe2000fffe03f */
[----:B------:R-:W-:Y:S01]  /*1800*/  UMOV UR9, 0x80000020 ;  /* 0x8000002000097882 */ /* 0x000fe20000000000 */
[----:B------:R-:W-:Y:S02]  /*1810*/  WARPGROUP.DEPBAR.LE gsb0, 0x0 ;  /* 0x00008000000079c5 */ /* 0x000fe40000010000 */
[----:B------:R-:W-:-:S06]  /*1820*/  WARPGROUP.ARRIVE ;  /* 0x00000000000079c5 */ /* 0x000fcc0000000000 */
[----:B------:R-:W-:Y:S03]  /*1830*/  IGMMA.64x128x32.S8.S8 R24, gdesc[UR8], R24, gsb0 ;  /* 0x03600000081879f1 */ /* 0x000fe60008041018 */
[----:B------:R-:W-:Y:S02]  /*1840*/  WARPGROUP.DEPBAR.LE gsb0, 0x0 ;  /* 0x00008000000079c5 */ /* 0x000fe40000010000 */
[----:B------:R-:W-:Y:S05]  /*1850*/  @!P1 BRA `(.L_x_23) ;  /* 0x0000000400149947 */ /* 0x000fea0003800000 */
[----:B------:R-:W-:Y:S02]  /*1860*/  UIADD3 UR5, UR39, 0x1, URZ ;  /* 0x0000000127057890 */ /* 0x000fe4000fffe03f */
[----:B------:R-:W-:Y:S02]  /*1870*/  IMAD.U32 R3, RZ, RZ, UR39 ;  /* 0x00000027ff037e24 */ /* 0x000fe4000f8e00ff */
[----:B------:R-:W-:-:S04]  /*1880*/  UISETP.NE.AND UP0, UPT, UR5, 0x9, UPT ;  /* 0x000000090500788c */ /* 0x000fc8000bf05270 */
[----:B------:R-:W-:Y:S02]  /*1890*/  USEL UR6, URZ, 0x1, UP0 ;  /* 0x000000013f067887 */ /* 0x000fe40008000000 */
[----:B------:R-:W-:Y:S02]  /*18a0*/  USEL UR5, UR5, URZ, UP0 ;  /* 0x0000003f05057287 */ /* 0x000fe40008000000 */
[----:B------:R-:W-:-:S06]  /*18b0*/  ULOP3.LUT UR6, UR38, UR6, URZ, 0x3c, !UPT ;  /* 0x0000000626067292 */ /* 0x000fcc000f8e3c3f */
[----:B------:R-:W-:-:S07]  /*18c0*/  IMAD.U32 R7, RZ, RZ, UR6 ;  /* 0x00000006ff077e24 */ /* 0x000fce000f8e00ff */
.L_x_30:
[----:B------:R-:W-:Y:S05]  /*18d0*/  @!P0 BRA `(.L_x_24) ;  /* 0x0000000000048947 */ /* 0x000fea0003800000 */
[----:B------:R-:W-:Y:S01]  /*18e0*/  BPT.TRAP 0x1 ;  /* 0x000000040000795c */ /* 0x000fe20000300000 */
.L_x_24:
[----:B------:R-:W3:Y:S01]  /*18f0*/  S2UR UR7, SR_CgaCtaId ;  /* 0x00000000000779c3 */ /* 0x000ee20000008800 */
[----:B------:R-:W-:Y:S01]  /*1900*/  UMOV UR6, 0x400 ;  /* 0x0000040000067882 */ /* 0x000fe20000000000 */
[----:B01----:R-:W-:Y:S01]  /*1910*/  IMAD.U32 R5, RZ, RZ, UR5 ;  /* 0x00000005ff057e24 */ /* 0x003fe2000f8e00ff */
[----:B------:R-:W-:Y:S01]  /*1920*/  SHF.L.U32 R4, R7, 0x1f, RZ ;  /* 0x0000001f07047819 */ /* 0x000fe200000006ff */
[----:B---3--:R-:W-:-:S06]  /*1930*/  ULEA UR6, UR7, UR6, 0x18 ;  /* 0x0000000607067291 */ /* 0x008fcc000f8ec03f */
[----:B------:R-:W-:-:S04]  /*1940*/  IMAD.U32 R6, RZ, RZ, UR6 ;  /* 0x00000006ff067e24 */ /* 0x000fc8000f8e00ff */
[----:B------:R-:W-:-:S04]  /*1950*/  IMAD R5, R5, 0x8, R6 ;  /* 0x0000000805057824 */ /* 0x000fc800078e0206 */
[----:B------:R0:W1:Y:S01]  /*1960*/  SYNCS.PHASECHK.TRANS64.TRYWAIT P1, [R5+URZ], R4 ;  /* 0x00000004050075a7 */ /* 0x000062000802017f */
[----:B------:R-:W-:Y:S05]  /*1970*/  @!P0 BRA `(.L_x_25) ;  /* 0x0000000000048947 */ /* 0x000fea0003800000 */
[----:B------:R-:W-:Y:S01]  /*1980*/  BPT.TRAP 0x1 ;  /* 0x000000040000795c */ /* 0x000fe20000300000 */
.L_x_25:
[----:B-1----:R-:W-:Y:S05]  /*1990*/  @P1 BRA `(.L_x_26) ;  /* 0x0000000000081947 */ /* 0x002fea0003800000 */
[----:B------:R-:W1:Y:S02]  /*19a0*/  SYNCS.PHASECHK.TRANS64.TRYWAIT P1, [R5+URZ], R4 ;  /* 0x00000004050075a7 */ /* 0x000e64000802017f */
[----:B-1----:R-:W-:Y:S05]  /*19b0*/  @!P1 BRA `(.L_x_27) ;  /* 0x0000008800989947 */ /* 0x002fea0003800000 */
.L_x_26:
[----:B------:R-:W-:Y:S01]  /*19c0*/  ULEA UR6, UR5, UR41, 0xa ;  /* 0x0000002905067291 */ /* 0x000fe2000f8e503f */
[----:B------:R-:W-:Y:S01]  /*19d0*/  WARPGROUP.ARRIVE ;  /* 0x00000000000079c5 */ /* 0x000fe20000000000 */
[----:B------:R-:W-:Y:S01]  /*19e0*/  ULEA UR7, UR5, UR4, 0x9 ;  /* 0x0000000405077291 */ /* 0x000fe2000f8e483f */
[----:B------:R-:W-:Y:S01]  /*19f0*/  UMOV UR9, 0x80000020 ;  /* 0x8000002000097882 */ /* 0x000fe20000000000 */
[----:B------:R-:W-:-:S03]  /*1a00*/  UMOV UR11, 0x80000020 ;  /* 0x80000020000b7882 */ /* 0x000fc60000000000 */
[----:B------:R-:W-:Y:S02]  /*1a10*/  UMOV UR8, UR6 ;  /* 0x0000000600087c82 */ /* 0x000fe40008000000 */
[----:B------:R-:W-:Y:S02]  /*1a20*/  UMOV UR10, UR7 ;  /* 0x00000007000a7c82 */ /* 0x000fe40008000000 */
[----:B------:R-:W-:Y:S01]  /*1a30*/  IGMMA.64x128x32.S8.S8 R88, gdesc[UR8], R88, gsb0 ;  /* 0x03600000085879f1 */ /* 0x000fe20008041058 */
[----:B------:R-:W-:Y:S01]  /*1a40*/  UIADD3 UR8, UR6, 0x200, URZ ;  /* 0x0000020006087890 */ /* 0x000fe2000fffe03f */
[----:B------:R-:W-:Y:S01]  /*1a50*/  UMOV UR9, 0x80000020 ;  /* 0x8000002000097882 */ /* 0x000fe20000000000 */
[----:B------:R-:W-:Y:S02]  /*1a60*/  WARPGROUP.DEPBAR.LE gsb0, 0x0 ;  /* 0x00008000000079c5 */ /* 0x000fe40000010000 */
[----:B------:R-:W-:-:S06]  /*1a70*/  WARPGROUP.ARRIVE ;  /* 0x00000000000079c5 */ /* 0x000fcc0000000000 */
[----:B------:R-:W-:Y:S01]  /*1a80*/  IGMMA.64x128x32.S8.S8 R24, gdesc[UR8], R24, gsb0 ;  /* 0x03600000081879f1 */ /* 0x000fe20008041018 */
        /* <DEDUP_REMOVED lines=14> */
[----:B------:R-:W-:Y:S01]  /*1b70*/  BPT.TRAP 0x1 ;  /* 0x000000040000795c */ /* 0x000fe20000300000 */
.L_x_28:
[----:B------:R-:W-:-:S13]  /*1b80*/  ISETP.NE.AND P1, PT, R23, RZ, PT ;  /* 0x000000ff1700720c */ /* 0x000fda0003f25270 */
[----:B01----:R-:W-:-:S04]  /*1b90*/  @P1 IMAD R4, R3, 0x8, R6 ;  /* 0x0000000803041824 */ /* 0x003fc800078e0206 */
[----:B------:R-:W-:-:S05]  /*1ba0*/  @P1 VIADD R5, R4, 0x48 ;  /* 0x0000004804051836 */ /* 0x000fca0000000000 */
[----:B------:R-:W-:-:S04]  /*1bb0*/  @P1 PRMT R5, R152, 0x654, R5 ;  /* 0x0000065498051816 */ /* 0x000fc80000000005 */
[----:B------:R0:W-:Y:S01]  /*1bc0*/  @P1 SYNCS.ARRIVE.TRANS64.RED.A1T0 RZ, [R5+URZ], RZ ;  /* 0x000000ff05ff19a7 */ /* 0x0001e2000810043f */
[----:B------:R-:W-:-:S13]  /*1bd0*/  ISETP.GT.U32.AND P1, PT, R19, 0x1, PT ;  /* 0x000000011300780c */ /* 0x000fda0003f24070 */
[----:B0-----:R-:W-:Y:S05]  /*1be0*/  @P1 BRA `(.L_x_29) ;  /* 0x0000000000041947 */ /* 0x001fea0003800000 */
[----:B------:R-:W-:Y:S01]  /*1bf0*/  BPT.TRAP 0x1 ;  /* 0x000000040000795c */ /* 0x000fe20000300000 */
.L_x_29:
[----:B------:R-:W-:Y:S01]  /*1c00*/  UIADD3 UR5, UR5, 0x1, URZ ;  /* 0x0000000105057890 */ /* 0x000fe2000fffe03f */
[C---:B------:R-:W-:Y:S01]  /*1c10*/  ISETP.GT.AND P2, PT, R0.reuse, 0x1, PT ;  /* 0x000000010000780c */ /* 0x040fe20003f44270 */
[----:B------:R-:W-:Y:S02]  /*1c20*/  VIADD R3, R3, 0x1 ;  /* 0x0000000103037836 */ /* 0x000fe40000000000 */
[----:B------:R-:W-:Y:S01]  /*1c30*/  UISETP.NE.AND UP0, UPT, UR5, 0x9, UPT ;  /* 0x000000090500788c */ /* 0x000fe2000bf05270 */
[----:B------:R-:W-:Y:S02]  /*1c40*/  VIADD R0, R0, 0xffffffff ;  /* 0xffffffff00007836 */ /* 0x000fe40000000000 */
[C---:B------:R-:W-:Y:S01]  /*1c50*/  ISETP.NE.AND P1, PT, R3.reuse, 0x9, PT ;  /* 0x000000090300780c */ /* 0x040fe20003f25270 */
[----:B------:R-:W-:Y:S02]  /*1c60*/  USEL UR6, URZ, 0x1, UP0 ;  /* 0x000000013f067887 */ /* 0x000fe40008000000 */
[----:B------:R-:W-:Y:S01]  /*1c70*/  USEL UR5, UR5, URZ, UP0 ;  /* 0x0000003f05057287 */ /* 0x000fe20008000000 */
[----:B------:R-:W-:-:S03]  /*1c80*/  SEL R3, R3, RZ, P1 ;  /* 0x000000ff03037207 */ /* 0x000fc60000800000 */
[----:B------:R-:W-:Y:S01]  /*1c90*/  LOP3.LUT R7, R7, UR6, RZ, 0x3c, !PT ;  /* 0x0000000607077c12 */ /* 0x000fe2000f8e3cff */
[----:B------:R-:W-:Y:S07]  /*1ca0*/  @P2 BRA `(.L_x_30) ;  /* 0xfffffffc00082947 */ /* 0x000fee000383ffff */
.L_x_23:
[----:B------:R-:W3:Y:S02]  /*1cb0*/  LDC R0, c[0x0][0x28c] ;  /* 0x0000a300ff007b82 */ /* 0x000ee40000000800 */
[----:B---3--:R-:W-:-:S13]  /*1cc0*/  ISETP.GE.AND P1, PT, R0, 0x1, PT ;  /* 0x000000010000780c */ /* 0x008fda0003f26270 */
[----:B------:R-:W-:Y:S05]  /*1cd0*/  @!P1 BRA `(.L_x_31) ;  /* 0x0000000000509947 */ /* 0x000fea0003800000 */
[----:B------:R-:W-:Y:S05]  /*1ce0*/  @!P0 BRA `(.L_x_32) ;  /* 0x0000000000048947 */ /* 0x000fea0003800000 */
[----:B------:R-:W-:Y:S01]  /*1cf0*/  BPT.TRAP 0x1 ;  /* 0x000000040000795c */ /* 0x000fe20000300000 */
.L_x_32:
[----:B------:R-:W-:Y:S01]  /*1d00*/  ISETP.NE.AND P0, PT, R23, RZ, PT ;  /* 0x000000ff1700720c */ /* 0x000fe20003f05270 */
[----:B------:R-:W-:Y:S01]  /*1d10*/  BSSY B0, `(.L_x_33) ;  /* 0x000000e000007945 */ /* 0x000fe20003800000 */
[----:B------:R-:W-:-:S11]  /*1d20*/  ISETP.GT.U32.AND P1, PT, R19, 0x1, PT ;  /* 0x000000011300780c */ /* 0x000fd60003f24070 */
[----:B------:R-:W-:Y:S05]  /*1d30*/  @!P0 BRA `(.L_x_34) ;  /* 0x00000000002c8947 */ /* 0x000fea0003800000 */
[----:B------:R-:W-:-:S04]  /*1d40*/  UISETP.LT.AND UP0, UPT, UR40, 0x1, UPT ;  /* 0x000000012800788c */ /* 0x000fc8000bf01270 */
[----:B------:R-:W-:-:S04]  /*1d50*/  USEL UR6, UR40, 0x1, UP0 ;  /* 0x0000000128067887 */ /* 0x000fc80008000000 */
[----:B------:R-:W-:-:S04]  /*1d60*/  UIADD3 UR6, UR39, UR40, -UR6 ;  /* 0x0000002827067290 */ /* 0x000fc8000fffe806 */
[----:B------:R-:W-:-:S04]  /*1d70*/  UIMAD.WIDE.U32 UR4, UR6, 0x38e38e39, URZ ;  /* 0x38e38e39060478a5 */ /* 0x000fc8000f8e003f */
[----:B------:R-:W-:-:S04]  /*1d80*/  USHF.R.U32.HI UR4, URZ, 0x1, UR5 ;  /* 0x000000013f047899 */ /* 0x000fc80008011605 */
[----:B------:R-:W-:-:S06]  /*1d90*/  UIMAD UR6, UR4, -0x9, UR6 ;  /* 0xfffffff7040678a4 */ /* 0x000fcc000f8e0206 */
[----:B------:R-:W-:-:S04]  /*1da0*/  IMAD.U32 R3, RZ, RZ, UR6 ;  /* 0x00000006ff037e24 */ /* 0x000fc8000f8e00ff */
[----:B------:R-:W-:-:S04]  /*1db0*/  IMAD R0, R3, 0x8, R6 ;  /* 0x0000000803007824 */ /* 0x000fc800078e0206 */
[----:B------:R-:W-:-:S05]  /*1dc0*/  VIADD R3, R0, 0x48 ;  /* 0x0000004800037836 */ /* 0x000fca0000000000 */
[----:B------:R-:W-:-:S04]  /*1dd0*/  PRMT R3, R152, 0x654, R3 ;  /* 0x0000065498037816 */ /* 0x000fc80000000003 */
[----:B------:R3:W-:Y:S03]  /*1de0*/  SYNCS.ARRIVE.TRANS64.RED.A1T0 RZ, [R3+URZ], RZ ;  /* 0x000000ff03ff79a7 */ /* 0x0007e6000810043f */
.L_x_34:
[----:B------:R-:W-:Y:S05]  /*1df0*/  BSYNC B0 ;  /* 0x0000000000007941 */ /* 0x000fea0003800000 */
.L_x_33:
[----:B------:R-:W-:Y:S05]  /*1e00*/  @P1 BRA `(.L_x_31) ;  /* 0x0000000000041947 */ /* 0x000fea0003800000 */
[----:B------:R-:W-:Y:S01]  /*1e10*/  BPT.TRAP 0x1 ;  /* 0x000000040000795c */ /* 0x000fe20000300000 */
.L_x_31:
[----:B------:R-:W4:Y:S01]  /*1e20*/  LDC R6, c[0x0][0x288] ;  /* 0x0000a200ff067b82 */ /* 0x000f220000000800 */
[----:B------:R-:W-:Y:S01]  /*1e30*/  IMAD.SHL.U32 R9, R153, 0x80, RZ ;  /* 0x0000008099097824 */ /* 0x000fe200078e00ff */
[--C-:B------:R-:W-:Y:S01]  /*1e40*/  SHF.R.U32.HI R0, RZ, 0x2, R18.reuse ;  /* 0x00000002ff007819 */ /* 0x100fe20000011612 */
[----:B------:R-:W-:Y:S01]  /*1e50*/  UIADD3 UR39, UR40, UR39, URZ ;  /* 0x0000002728277290 */ /* 0x000fe2000fffe03f */
[----:B01----:R-:W-:Y:S01]  /*1e60*/  SHF.R.U32.HI R5, RZ, 0x7, R18 ;  /* 0x00000007ff057819 */ /* 0x003fe20000011612 */
[----:B------:R-:W-:Y:S01]  /*1e70*/  IMAD.SHL.U32 R11, R154, 0x100, RZ ;  /* 0x000001009a0b7824 */ /* 0x000fe200078e00ff */
[----:B------:R-:W-:Y:S01]  /*1e80*/  LOP3.LUT R4, R18, 0x60, RZ, 0xc0, !PT ;  /* 0x0000006012047812 */ /* 0x000fe200078ec0ff */
[----:B------:R-:W-:Y:S01]  /*1e90*/  UISETP.GT.U32.AND UP0, UPT, UR39, 0x8, UPT ;  /* 0x000000082700788c */ /* 0x000fe2000bf04070 */
[----:B---3--:R-:W-:Y:S01]  /*1ea0*/  LOP3.LUT R3, R0, 0x7, RZ, 0xc0, !PT ;  /* 0x0000000700037812 */ /* 0x008fe200078ec0ff */
[----:B------:R-:W-:Y:S01]  /*1eb0*/  IMAD.SHL.U32 R14, R18, 0x2, RZ ;  /* 0x00000002120e7824 */ /* 0x000fe200078e00ff */
[----:B------:R-:W-:Y:S01]  /*1ec0*/  LOP3.LUT R0, R5, 0x1, RZ, 0xc0, !PT ;  /* 0x0000000105007812 */ /* 0x000fe200078ec0ff */
[----:B------:R-:W-:Y:S01]  /*1ed0*/  ULDC UR7, c[0x0][0x284] ;  /* 0x0000a10000077ab9 */ /* 0x000fe20000000800 */
[----:B------:R-:W-:Y:S01]  /*1ee0*/  SHF.R.U32.HI R8, RZ, 0x1, R4 ;  /* 0x00000001ff087819 */ /* 0x000fe20000011604 */
[----:B------:R-:W-:Y:S01]  /*1ef0*/  UISETP.LT.U32.AND UP0, UPT, UR40, 0x9, UP0 ;  /* 0x000000092800788c */ /* 0x000fe20008701070 */
[----:B------:R-:W-:Y:S01]  /*1f00*/  SHF.R.S32.HI R162, RZ, 0x1f, R22 ;  /* 0x0000001fffa27819 */ /* 0x000fe20000011416 */
[----:B------:R-:W-:Y:S01]  /*1f10*/  UISETP.GE.U32.AND UP1, UPT, UR40, 0x9, UPT ;  /* 0x000000092800788c */ /* 0x000fe2000bf26070 */
[----:B------:R-:W-:Y:S01]  /*1f20*/  IMAD.SHL.U32 R10, R0, 0x40, RZ ;  /* 0x00000040000a7824 */ /* 0x000fe200078e00ff */
[----:B------:R-:W-:Y:S01]  /*1f30*/  IADD3 R5, RZ, -R8, -R3 ;  /* 0x80000008ff057210 */ /* 0x000fe20007ffe803 */
[----:B------:R-:W-:Y:S01]  /*1f40*/  ULDC.64 UR8, c[0x0][0x5d0] ;  /* 0x0001740000087ab9 */ /* 0x000fe20000000a00 */
[C---:B------:R-:W-:Y:S01]  /*1f50*/  LOP3.LUT R14, R9.reuse, 0x6, R14, 0xf8, !PT ;  /* 0x00000006090e7812 */ /* 0x040fe200078ef80e */
[----:B------:R-:W-:Y:S01]  /*1f60*/  UIMAD.WIDE.U32 UR4, UR39, 0x38e38e39, URZ ;  /* 0x38e38e39270478a5 */ /* 0x000fe2000f8e003f */
[----:B------:R-:W-:Y:S01]  /*1f70*/  LOP3.LUT R4, R18, 0x3, RZ, 0xc0, !PT ;  /* 0x0000000312047812 */ /* 0x000fe200078ec0ff */
[----:B------:R-:W-:Y:S01]  /*1f80*/  USEL UR6, URZ, 0x1, !UP0 ;  /* 0x000000013f067887 */ /* 0x000fe2000c000000 */
[----:B------:R-:W-:Y:S01]  /*1f90*/  IMAD R7, R162, UR8, RZ ;  /* 0x00000008a2077c24 */ /* 0x000fe2000f8e02ff */
[----:B----4-:R-:W-:Y:S01]  /*1fa0*/  ISETP.GE.AND P0, PT, R9, R6, PT ;  /* 0x000000060900720c */ /* 0x010fe20003f06270 */
[----:B------:R-:W-:Y:S01]  /*1fb0*/  IMAD R0, R0, -0x40, R5 ;  /* 0xffffffc000007824 */ /* 0x000fe200078e0205 */
[----:B------:R-:W-:Y:S01]  /*1fc0*/  SHF.R.S32.HI R15, RZ, 0x1f, R14 ;  /* 0x0000001fff0f7819 */ /* 0x000fe2000001140e */
[----:B------:R-:W-:Y:S01]  /*1fd0*/  USHF.R.U32.HI UR4, URZ, 0x1, UR5 ;  /* 0x000000013f047899 */ /* 0x000fe20008011605 */
[C---:B------:R-:W-:Y:S01]  /*1fe0*/  ISETP.GE.OR P0, PT, R11.reuse, UR7, P0 ;  /* 0x000000070b007c0c */ /* 0x040fe20008706670 */
[----:B------:R-:W-:Y:S01]  /*1ff0*/  ULOP3.LUT UR38, UR38, UR6, URZ, 0x3c, !UPT ;  /* 0x0000000626267292 */ /* 0x000fe2000f8e3c3f */
[----:B------:R-:W-:Y:S01]  /*2000*/  LOP3.LUT R3, R10, 0x40, R3, 0xe2, !PT ;  /* 0x000000400a037812 */ /* 0x000fe200078ee203 */
[----:B------:R-:W-:Y:S01]  /*2010*/  IMAD R10, R4, -0x2, R6 ;  /* 0xfffffffe040a7824 */ /* 0x000fe200078e0206 */
[----:B------:R-:W-:Y:S01]  /*2020*/  UIMAD UR39, UR4, -0x9, UR39 ;  /* 0xfffffff7042778a4 */ /* 0x000fe2000f8e0227 */
[----:B------:R-:W-:Y:S01]  /*2030*/  IMAD.WIDE R4, R154, 0x100, RZ ;  /* 0x000001009a047825 */ /* 0x000fe200078e02ff */
[----:B------:R-:W-:Y:S01]  /*2040*/  @UP1 ULOP3.LUT UR38, UR38, 0x1, UR4, 0x78, !UPT ;  /* 0x0000000126261892 */ /* 0x000fe2000f8e7804 */
[----:B------:R-:W-:-:S02]  /*2050*/  IADD3 R0, -R11, UR7, R0 ;  /* 0x000000070b007c10 */ /* 0x000fc4000fffe100 */
[----:B------:R-:W-:Y:S01]  /*2060*/  IMAD R13, R22, UR9, R7 ;  /* 0x00000009160d7c24 */ /* 0x000fe2000f8e0207 */
[----:B------:R-:W-:Y:S01]  /*2070*/  LOP3.LUT R153, R4, R3, R8, 0xfe, !PT ;  /* 0x0000000304997212 */ /* 0x000fe200078efe08 */
[----:B------:R-:W-:-:S04]  /*2080*/  IMAD.WIDE.U32 R6, R22, UR8, R14 ;  /* 0x0000000816067c25 */ /* 0x000fc8000f8e000e */
[----:B------:R-:W-:Y:S02]  /*2090*/  IMAD.IADD R7, R7, 0x1, R13 ;  /* 0x0000000107077824 */ /* 0x000fe400078e020d */
[----:B------:R-:W-:Y:S02]  /*20a0*/  IMAD.IADD R3, R10, 0x1, -R9 ;  /* 0x000000010a037824 */ /* 0x000fe400078e0a09 */
[----:B------:R-:W-:Y:S01]  /*20b0*/  IMAD.MOV.U32 R154, RZ, RZ, -0x1 ;  /* 0xffffffffff9a7424 */ /* 0x000fe200078e00ff */
[----:B------:R-:W-:Y:S06]  /*20c0*/  @P0 BRA `(.L_x_35) ;  /* 0x0000006000f40947 */ /* 0x000fec0003800000 */
[----:B------:R-:W0:Y:S01]  /*20d0*/  LDC.64 R20, c[0x0][0x5c8] ;  /* 0x00017200ff147b82 */ /* 0x000e220000000a00 */
[----:B------:R-:W-:Y:S01]  /*20e0*/  ULDC.64 UR4, c[0x0][0x5c0] ;  /* 0x0001700000047ab9 */ /* 0x000fe20000000a00 */
[----:B------:R-:W-:Y:S01]  /*20f0*/  BSSY B0, `(.L_x_35) ;  /* 0x000063a000007945 */ /* 0x000fe20003800000 */
[-C--:B0-----:R-:W-:Y:S01]  /*2100*/  IMAD R8, R5, R20.reuse, RZ ;  /* 0x0000001405087224 */ /* 0x081fe200078e02ff */
[----:B------:R-:W-:Y:S01]  /*2110*/  SHF.L.U64.HI R13, R20, 0x3, R21 ;  /* 0x00000003140d7819 */ /* 0x000fe20000010215 */
[----:B------:R-:W-:-:S04]  /*2120*/  IMAD.WIDE.U32 R6, R153, R20, R6 ;  /* 0x0000001499067225 */ /* 0x000fc800078e0006 */
[----:B------:R-:W-:Y:S01]  /*2130*/  IMAD R9, R153, R21, R8 ;  /* 0x0000001599097224 */ /* 0x000fe200078e0208 */
[----:B------:R-:W-:Y:S01]  /*2140*/  IADD3 R160, P0, R6, UR4, RZ ;  /* 0x0000000406a07c10 */ /* 0x000fe2000ff1e0ff */
[C---:B------:R-:W-:Y:S02]  /*2150*/  IMAD.SHL.U32 R11, R20.reuse, 0x8, RZ ;  /* 0x00000008140b7824 */ /* 0x040fe400078e00ff */
[----:B------:R-:W-:Y:S01]  /*2160*/  IMAD.IADD R9, R7, 0x1, R9 ;  /* 0x0000000107097824 */ /* 0x000fe200078e0209 */
[-C--:B------:R-:W-:Y:S02]  /*2170*/  LEA R6, P2, R20, R160.reuse, 0x7 ;  /* 0x000000a014067211 */ /* 0x080fe400078438ff */
[----:B------:R-:W-:Y:S02]  /*2180*/  IADD3 R8, P1, R11, R160, RZ ;  /* 0x000000a00b087210 */ /* 0x000fe40007f3e0ff */
[----:B------:R-:W-:Y:S02]  /*2190*/  IADD3.X R161, R9, UR5, RZ, P0, !PT ;  /* 0x0000000509a17c10 */ /* 0x000fe400087fe4ff */
[----:B-----5:R-:W-:-:S02]  /*21a0*/  ISETP.NE.AND P0, PT, R156, RZ, PT ;  /* 0x000000ff9c00720c */ /* 0x020fc40003f05270 */
[----:B------:R-:W-:Y:S01]  /*21b0*/  LEA.HI.X R7, R20, R161, R21, 0x7, P2 ;  /* 0x000000a114077211 */ /* 0x000fe200010f3c15 */
[----:B------:R-:W-:Y:S01]  /*21c0*/  IMAD.X R9, R13, 0x1, R161, P1 ;  /* 0x000000010d097824 */ /* 0x000fe200008e06a1 */
[----:B------:R-:W-:-:S05]  /*21d0*/  IADD3 R10, P2, R11, R6, RZ ;  /* 0x000000060b0a7210 */ /* 0x000fca0007f5e0ff */
[----:B------:R-:W-:-:S04]  /*21e0*/  IMAD.X R11, R13, 0x1, R7, P2 ;  /* 0x000000010d0b7824 */ /* 0x000fc800010e0607 */
[----:B------:R-:W-:Y:S05]  /*21f0*/  @!P0 BRA `(.L_x_36) ;  /* 0x0000004800948947 */ /* 0x000fea0003800000 */
[----:B------:R-:W0:Y:S01]  /*2200*/  LDC.64 R158, c[0x0][0x5b0] ;  /* 0x00016c00ff9e7b82 */ /* 0x000e220000000a00 */
[----:B------:R-:W-:Y:S01]  /*2210*/  ULDC.64 UR4, c[0x0][0x5b8] ;  /* 0x00016e0000047ab9 */ /* 0x000fe20000000a00 */
[----:B------:R-:W-:Y:S01]  /*2220*/  ISETP.GE.AND P0, PT, R0, 0x1, PT ;  /* 0x000000010000780c */ /* 0x000fe20003f06270 */
[----:B------:R-:W-:Y:S01]  /*2230*/  IMAD R21, R162, UR4, RZ ;  /* 0x00000004a2157c24 */ /* 0x000fe2000f8e02ff */
[----:B------:R-:W-:Y:S01]  /*2240*/  BSSY B1, `(.L_x_37) ;  /* 0x0000010000017945 */ /* 0x000fe20003800000 */
[C---:B------:R-:W-:Y:S01]  /*2250*/  IMAD.WIDE.U32 R14, R22.reuse, UR4, R14 ;  /* 0x00000004160e7c25 */ /* 0x040fe2000f8e000e */
[----:B------:R-:W-:Y:S02]  /*2260*/  ISETP.LT.OR P3, PT, R3, 0x1, !P0 ;  /* 0x000000010300780c */ /* 0x000fe40004761670 */
[----:B------:R-:W1:Y:S01]  /*2270*/  LDC.64 R12, c[0x0][0x5a8] ;  /* 0x00016a00ff0c7b82 */ /* 0x000e620000000a00 */
[----:B------:R-:W-:Y:S02]  /*2280*/  IMAD R21, R22, UR5, R21 ;  /* 0x0000000516157c24 */ /* 0x000fe4000f8e0215 */
[----:B------:R-:W-:-:S02]  /*2290*/  IMAD.MOV.U32 R20, RZ, RZ, R14 ;  /* 0x000000ffff147224 */ /* 0x000fc400078e000e */
[----:B------:R-:W-:Y:S02]  /*22a0*/  IMAD.IADD R21, R15, 0x1, R21 ;  /* 0x000000010f157824 */ /* 0x000fe400078e0215 */
[-C--:B0-----:R-:W-:Y:S01]  /*22b0*/  IMAD R22, R5, R158.reuse, RZ ;  /* 0x0000009e05167224 */ /* 0x081fe200078e02ff */
[----:B------:R-:W-:Y:S01]  /*22c0*/  SHF.L.U64.HI R165, R158, 0x3, R159 ;  /* 0x000000039ea57819 */ /* 0x000fe2000001029f */
[----:B------:R-:W-:-:S04]  /*22d0*/  IMAD.WIDE.U32 R162, R153, R158, R20 ;  /* 0x0000009e99a27225 */ /* 0x000fc800078e0014 */
[----:B------:R-:W-:Y:S01]  /*22e0*/  IMAD R171, R153, R159, R22 ;  /* 0x0000009f99ab7224 */ /* 0x000fe200078e0216 */
[----:B-1----:R-:W-:Y:S01]  /*22f0*/  IADD3 R162, P1, R162, R12, RZ ;  /* 0x0000000ca2a27210 */ /* 0x002fe20007f3e0ff */
[----:B------:R-:W-:-:S03]  /*2300*/  IMAD.SHL.U32 R164, R158, 0x8, RZ ;  /* 0x000000089ea47824 */ /* 0x000fc600078e00ff */
[----:B------:R-:W-:Y:S01]  /*2310*/  IADD3.X R163, R13, R163, R171, P1, !PT ;  /* 0x000000a30da37210 */ /* 0x000fe20000ffe4ab */
[----:B------:R-:W-:Y:S08]  /*2320*/  @P3 BRA `(.L_x_38) ;  /* 0x0000000000043947 */ /* 0x000ff00003800000 */
[----:B--2---:R0:W5:Y:S02]  /*2330*/  LDG.E.U8 R157, desc[UR36][R162.64] ;  /* 0x00000024a29d7981 */ /* 0x004164000c1e1100 */
.L_x_38:
[----:B------:R-:W-:Y:S05]  /*2340*/  BSYNC B1 ;  /* 0x0000000000017941 */ /* 0x000fea0003800000 */
.L_x_37:
[----:B-----5:R-:W-:Y:S01]  /*2350*/  LOP3.LUT R22, R157, 0xffff, RZ, 0xc0, !PT ;  /* 0x0000ffff9d167812 */ /* 0x020fe200078ec0ff */
[----:B------:R-:W-:Y:S01]  /*2360*/  IMAD.WIDE.U32 R166, R153, R158, R164 ;  /* 0x0000009e99a67225 */ /* 0x000fe200078e00a4 */
[----:B------:R-:W-:Y:S01]  /*2370*/  ISETP.LT.OR P4, PT, R3, 0x2, !P0 ;  /* 0x000000020300780c */ /* 0x000fe20004781670 */
[----:B------:R-:W-:Y:S01]  /*2380*/  BSSY B1, `(.L_x_39) ;  /* 0x000000e000017945 */ /* 0x000fe20003800000 */
[----:B------:R-:W-:Y:S01]  /*2390*/  PRMT R169, R22, 0x8880, RZ ;  /* 0x0000888016a97816 */ /* 0x000fe200000000ff */
[----:B------:R-:W-:Y:S01]  /*23a0*/  IMAD.IADD R167, R171, 0x1, R167 ;  /* 0x00000001aba77824 */ /* 0x000fe200078e02a7 */
[----:B------:R-:W-:Y:S02]  /*23b0*/  IADD3 R166, P2, P5, R14, R12, R166 ;  /* 0x0000000c0ea67210 */ /* 0x000fe40007d5e0a6 */
[----:B------:R-:W-:Y:S01]  /*23c0*/  ISETP.GE.AND P1, PT, R0, 0x9, PT ;  /* 0x000000090000780c */ /* 0x000fe20003f26270 */
[----:B------:R-:W-:Y:S01]  /*23d0*/  IMAD R22, R169, R156, RZ ;  /* 0x0000009ca9167224 */ /* 0x000fe200078e02ff */
[----:B------:R-:W-:-:S02]  /*23e0*/  IADD3.X R167, R21, R13, R167, P2, P5 ;  /* 0x0000000d15a77210 */ /* 0x000fc400017ea4a7 */
[----:B------:R-:W-:Y:S01]  /*23f0*/  ISETP.LT.OR P2, PT, R3, 0x1, !P1 ;  /* 0x000000010300780c */ /* 0x000fe20004f41670 */
[----:B------:R-:W-:-:S05]  /*2400*/  @!P3 IMAD R169, R88, R155, R22 ;  /* 0x0000009b58a9b224 */ /* 0x000fca00078e0216 */
[----:B------:R1:W-:Y:S01]  /*2410*/  @!P3 STG.E.U8 desc[UR36][R160.64], R169 ;  /* 0x000000a9a000b986 */ /* 0x0003e2000c101124 */
[----:B------:R-:W-:Y:S06]  /*2420*/  @P4 BRA `(.L_x_40) ;  /* 0x00000000000c4947 */ /* 0x000fec0003800000 */
[----:B--2---:R-:W1:Y:S02]  /*2430*/  LDG.E.U8 R157, desc[UR36][R162.64+0x1] ;  /* 0x00000124a29d7981 */ /* 0x004e64000c1e1100 */
[----:B-1----:R-:W-:-:S05]  /*2440*/  PRMT R169, R157, 0x8880, RZ ;  /* 0x000088809da97816 */ /* 0x002fca00000000ff */
[----:B------:R-:W-:-:S07]  /*2450*/  IMAD R22, R169, R156, RZ ;  /* 0x0000009ca9167224 */ /* 0x000fce00078e02ff */
.L_x_40:
[----:B------:R-:W-:Y:S05]  /*2460*/  BSYNC B1 ;  /* 0x0000000000017941 */ /* 0x000fea0003800000 */
.L_x_39:
[----:B------:R-:W-:Y:S01]  /*2470*/  @!P4 IMAD R89, R89, R155, R22 ;  /* 0x0000009b5959c224 */ /* 0x000fe200078e0216 */
[----:B------:R-:W-:Y:S04]  /*2480*/  BSSY B1, `(.L_x_41) ;  /* 0x0000006000017945 */ /* 0x000fe80003800000 */
[----:B------:R3:W-:Y:S01]  /*2490*/  @!P4 STG.E.U8 desc[UR36][R160.64+0x1], R89 ;  /* 0x00000159a000c986 */ /* 0x0007e2000c101124 */
[----:B------:R-:W-:Y:S05]  /*24a0*/  @P2 BRA `(.L_x_42) ;  /* 0x00000000000c2947 */ /* 0x000fea0003800000 */
[----:B--2---:R-:W3:Y:S02]  /*24b0*/  LDG.E.U8 R157, desc[UR36][R166.64] ;  /* 0x00000024a69d7981 */ /* 0x004ee4000c1e1100 */
[----:B---3--:R-:W-:-:S05]  /*24c0*/  PRMT R89, R157, 0x8880, RZ ;  /* 0x000088809d597816 */ /* 0x008fca00000000ff */
[----:B------:R-:W-:-:S07]  /*24d0*/  IMAD R22, R89, R156, RZ ;  /* 0x0000009c59167224 */ /* 0x000fce00078e02ff */
.L_x_42:
[----:B------:R-:W-:Y:S05]  /*24e0*/  BSYNC B1 ;  /* 0x0000000000017941 */ /* 0x000fea0003800000 */
.L_x_41:
[C---:B------:R-:W-:Y:S01]  /*24f0*/  ISETP.LT.OR P4, PT, R3.reuse, 0x2, !P1 ;  /* 0x000000020300780c */ /* 0x040fe20004f81670 */
[----:B---3--:R-:W-:Y:S01]  /*2500*/  @!P2 IMAD R89, R90, R155, R22 ;  /* 0x0000009b5a59a224 */ /* 0x008fe200078e0216 */
[----:B------:R-:W-:Y:S01]  /*2510*/  BSSY B1, `(.L_x_43) ;  /* 0x0000009000017945 */ /* 0x000fe20003800000 */
[C---:B------:R-:W-:Y:S02]  /*2520*/  ISETP.LT.OR P3, PT, R3.reuse, 0x9, !P0 ;  /* 0x000000090300780c */ /* 0x040fe40004761670 */
[C---:B------:R-:W-:Y:S01]  /*2530*/  ISETP.LT.OR P5, PT, R3.reuse, 0xa, !P0 ;  /* 0x0000000a0300780c */ /* 0x040fe200047a1670 */
[----:B------:R3:W-:Y:S01]  /*2540*/  @!P2 STG.E.U8 desc[UR36][R8.64], R89 ;  /* 0x000000590800a986 */ /* 0x0007e2000c101124 */
[----:B------:R-:W-:-:S06]  /*2550*/  ISETP.LT.OR P2, PT, R3, 0x9, !P1 ;  /* 0x000000090300780c */ /* 0x000fcc0004f41670 */
[----:B------:R-:W-:Y:S07]  /*2560*/  @P4 BRA `(.L_x_44) ;  /* 0x00000000000c4947 */ /* 0x000fee0003800000 */
[----:B--2---:R-:W3:Y:S02]  /*2570*/  LDG.E.U8 R157, desc[UR36][R166.64+0x1] ;  /* 0x00000124a69d7981 */ /* 0x004ee4000c1e1100 */
[----:B---3--:R-:W-:-:S05]  /*2580*/  PRMT R89, R157, 0x8880, RZ ;  /* 0x000088809d597816 */ /* 0x008fca00000000ff */
[----:B------:R-:W-:-:S07]  /*2590*/  IMAD R22, R89, R156, RZ ;  /* 0x0000009c59167224 */ /* 0x000fce00078e02ff */
.L_x_44:
[----:B------:R-:W-:Y:S05]  /*25a0*/  BSYNC B1 ;  /* 0x0000000000017941 */ /* 0x000fea0003800000 */
.L_x_43:
[----:B------:R-:W-:Y:S01]  /*25b0*/  @!P4 IMAD R91, R91, R155, R22 ;  /* 0x0000009b5b5bc224 */ /* 0x000fe200078e0216 */
[----:B------:R-:W-:Y:S04]  /*25c0*/  BSSY B1, `(.L_x_45) ;  /* 0x0000006000017945 */ /* 0x000fe80003800000 */
[----:B------:R4:W-:Y:S01]  /*25d0*/  @!P4 STG.E.U8 desc[UR36][R8.64+0x1], R91 ;  /* 0x0000015b0800c986 */ /* 0x0009e2000c101124 */
[----:B------:R-:W-:Y:S05]  /*25e0*/  @P3 BRA `(.L_x_46) ;  /* 0x00000000000c3947 */ /* 0x000fea0003800000 */
[----:B--2---:R-:W3:Y:S02]  /*25f0*/  LDG.E.U8 R157, desc[UR36][R162.64+0x8] ;  /* 0x00000824a29d7981 */ /* 0x004ee4000c1e1100 */
[----:B---3--:R-:W-:-:S05]  /*2600*/  PRMT R89, R157, 0x8880, RZ ;  /* 0x000088809d597816 */ /* 0x008fca00000000ff */
[----:B------:R-:W-:-:S07]  /*2610*/  IMAD R22, R89, R156, RZ ;  /* 0x0000009c59167224 */ /* 0x000fce00078e02ff */
.L_x_46:
[----:B------:R-:W-:Y:S05]  /*2620*/  BSYNC B1 ;  /* 0x0000000000017941 */ /* 0x000fea0003800000 */
.L_x_45:
[----:B---3--:R-:W-:Y:S01]  /*2630*/  @!P3 IMAD R89, R92, R155, R22 ;  /* 0x0000009b5c59b224 */ /* 0x008fe200078e0216 */
[----:B------:R-:W-:Y:S04]  /*2640*/  BSSY B1, `(.L_x_47) ;  /* 0x0000006000017945 */ /* 0x000fe80003800000 */
[----:B------:R3:W-:Y:S01]  /*2650*/  @!P3 STG.E.U8 desc[UR36][R160.64+0x8], R89 ;  /* 0x00000859a000b986 */ /* 0x0007e2000c101124 */
[----:B------:R-:W-:Y:S05]  /*2660*/  @P5 BRA `(.L_x_48) ;  /* 0x00000000000c5947 */ /* 0x000fea0003800000 */
[----:B--2---:R-:W3:Y:S02]  /*2670*/  LDG.E.U8 R157, desc[UR36][R162.64+0x9] ;  /* 0x00000924a29d7981 */ /* 0x004ee4000c1e1100 */
[----:B---3--:R-:W-:-:S05]  /*2680*/  PRMT R89, R157, 0x8880, RZ ;  /* 0x000088809d597816 */ /* 0x008fca00000000ff */
[----:B------:R-:W-:-:S07]  /*2690*/  IMAD R22, R89, R156, RZ ;  /* 0x0000009c59167224 */ /* 0x000fce00078e02ff */
.L_x_48:
[----:B------:R-:W-:Y:S05]  /*26a0*/  BSYNC B1 ;  /* 0x0000000000017941 */ /* 0x000fea0003800000 */
.L_x_47:
[----:B------:R-:W-:Y:S01]  /*26b0*/  @!P5 IMAD R93, R93, R155, R22 ;  /* 0x0000009b5d5dd224 */ /* 0x000fe200078e0216 */
[----:B------:R-:W-:Y:S04]  /*26c0*/  BSSY B1, `(.L_x_49) ;  /* 0x0000006000017945 */ /* 0x000fe80003800000 */
[----:B------:R0:W-:Y:S01]  /*26d0*/  @!P5 STG.E.U8 desc[UR36][R160.64+0x9], R93 ;  /* 0x0000095da000d986 */ /* 0x0001e2000c101124 */
[----:B------:R-:W-:Y:S05]  /*26e0*/  @P2 BRA `(.L_x_50) ;  /* 0x00000000000c2947 */ /* 0x000fea0003800000 */
[----:B--2---:R-:W3:Y:S02]  /*26f0*/  LDG.E.U8 R157, desc[UR36][R166.64+0x8] ;  /* 0x00000824a69d7981 */ /* 0x004ee4000c1e1100 */
[----:B---3--:R-:W-:-:S05]  /*2700*/  PRMT R89, R157, 0x8880, RZ ;  /* 0x000088809d597816 */ /* 0x008fca00000000ff */
[----:B------:R-:W-:-:S07]  /*2710*/  IMAD R22, R89, R156, RZ ;  /* 0x0000009c59167224 */ /* 0x000fce00078e02ff */
.L_x_50:
[----:B------:R-:W-:Y:S05]  /*2720*/  BSYNC B1 ;  /* 0x0000000000017941 */ /* 0x000fea0003800000 */
.L_x_49:
        /* <DEDUP_REMOVED lines=11> */
.L_x_52:
[----:B------:R-:W-:Y:S05]  /*27e0*/  BSYNC B1 ;  /* 0x0000000000017941 */ /* 0x000fea0003800000 */
.L_x_51:
[----:B------:R-:W-:Y:S01]  /*27f0*/  @!P4 IMAD R95, R95, R155, R22 ;  /* 0x0000009b5f5fc224 */ /* 0x000fe200078e0216 */
[----:B------:R-:W-:Y:S04]  /*2800*/  BSSY B1, `(.L_x_53) ;  /* 0x0000006000017945 */ /* 0x000fe80003800000 */
[----:B------:R0:W-:Y:S01]  /*2810*/  @!P4 STG.E.U8 desc[UR36][R8.64+0x9], R95 ;  /* 0x0000095f0800c986 */ /* 0x0001e2000c101124 */
[----:B------:R-:W-:Y:S05]  /*2820*/  @P3 BRA `(.L_x_54) ;  /* 0x00000000000c3947 */ /* 0x000fea0003800000 */
[----:B--2---:R-:W3:Y:S02]  /*2830*/  LDG.E.U8 R157, desc[UR36][R162.64+0x10] ;  /* 0x00001024a29d7981 */ /* 0x004ee4000c1e1100 */
[----:B---3--:R-:W-:-:S05]  /*2840*/  PRMT R89, R157, 0x8880, RZ ;  /* 0x000088809d597816 */ /* 0x008fca00000000ff */
[----:B------:R-:W-:-:S07]  /*2850*/  IMAD R22, R89, R156, RZ ;  /* 0x0000009c59167224 */ /* 0x000fce00078e02ff */
.L_x_54:
[----:B------:R-:W-:Y:S05]  /*2860*/  BSYNC B1 ;  /* 0x0000000000017941 */ /* 0x000fea0003800000 */
.L_x_53:
[----:B---3--:R-:W-:Y:S01]  /*2870*/  @!P3 IMAD R89, R96, R155, R22 ;  /* 0x0000009b6059b224 */ /* 0x008fe200078e0216 */
[----:B------:R-:W-:Y:S04]  /*2880*/  BSSY B1, `(.L_x_55) ;  /* 0x0000006000017945 */ /* 0x000fe80003800000 */
[----:B------:R3:W-:Y:S01]  /*2890*/  @!P3 STG.E.U8 desc[UR36][R160.64+0x10], R89 ;  /* 0x00001059a000b986 */ /* 0x0007e2000c101124 */
[----:B------:R-:W-:Y:S05]  /*28a0*/  @P5 BRA `(.L_x_56) ;  /* 0x00000000000c5947 */ /* 0x000fea0003800000 */
[----:B--2---:R-:W3:Y:S02]  /*28b0*/  LDG.E.U8 R157, desc[UR36][R162.64+0x11] ;  /* 0x00001124a29d7981 */ /* 0x004ee4000c1e1100 */
[----:B---3--:R-:W-:-:S05]  /*28c0*/  PRMT R89, R157, 0x8880, RZ ;  /* 0x000088809d597816 */ /* 0x008fca00000000ff */
[----:B------:R-:W-:-:S07]  /*28d0*/  IMAD R22, R89, R156, RZ ;  /* 0x0000009c59167224 */ /* 0x000fce00078e02ff */
.L_x_56:
[----:B------:R-:W-:Y:S05]  /*28e0*/  BSYNC B1 ;  /* 0x0000000000017941 */ /* 0x000fea0003800000 */
.L_x_55:
[----:B------:R-:W-:Y:S01]  /*28f0*/  @!P5 IMAD R97, R97, R155, R22 ;  /* 0x0000009b6161d224 */ /* 0x000fe200078e0216 */
[----:B------:R-:W-:Y:S04]  /*2900*/  BSSY B1, `(.L_x_57) ;  /* 0x0000006000017945 */ /* 0x000fe80003800000 */
[----:B------:R0:W-:Y:S01]  /*2910*/  @!P5 STG.E.U8 desc[UR36][R160.64+0x11], R97 ;  /* 0x00001161a000d986 */ /* 0x0001e2000c101124 */
[----:B------:R-:W-:Y:S05]  /*2920*/  @P2 BRA `(.L_x_58) ;  /* 0x00000000000c2947 */ /* 0x000fea0003800000 */
[----:B--2---:R-:W3:Y:S02]  /*2930*/  LDG.E.U8 R157, desc[UR36][R166.64+0x10] ;  /* 0x00001024a69d7981 */ /* 0x004ee4000c1e1100 */
[----:B---3--:R-:W-:-:S05]  /*2940*/  PRMT R89, R157, 0x8880, RZ ;  /* 0x000088809d597816 */ /* 0x008fca00000000ff */
[----:B------:R-:W-:-:S07]  /*2950*/  IMAD R22, R89, R156, RZ ;  /* 0x0000009c59167224 */ /* 0x000fce00078e02ff */
.L_x_58:
[----:B------:R-:W-:Y:S05]  /*2960*/  BSYNC B1 ;  /* 0x0000000000017941 */ /* 0x000fea0003800000 */
.L_x_57:
        /* <DEDUP_REMOVED lines=11> */
.L_x_60:
[----:B------:R-:W-:Y:S05]  /*2a20*/  BSYNC B1 ;  /* 0x0000000000017941 */ /* 0x000fea0003800000 */
.L_x_59:
[----:B------:R-:W-:Y:S01]  /*2a30*/  @!P4 IMAD R99, R99, R155, R22 ;  /* 0x0000009b6363c224 */ /* 0x000fe200078e0216 */
[----:B------:R-:W-:Y:S04]  /*2a40*/  BSSY B1, `(.L_x_61) ;  /* 0x0000006000017945 */ /* 0x000fe80003800000 */
[----:B------:R0:W-:Y:S01]  /*2a50*/  @!P4 STG.E.U8 desc[UR36][R8.64+0x11], R99 ;  /* 0x000011630800c986 */ /* 0x0001e2000c101124 */
[----:B------:R-:W-:Y:S05]  /*2a60*/  @P3 BRA `(.L_x_62) ;  /* 0x00000000000c3947 */ /* 0x000fea0003800000 */
[----:B--2---:R-:W3:Y:S02]  /*2a70*/  LDG.E.U8 R157, desc[UR36][R162.64+0x18] ;  /* 0x00001824a29d7981 */ /* 0x004ee4000c1e1100 */
[----:B---3--:R-:W-:-:S05]  /*2a80*/  PRMT R89, R157, 0x8880, RZ ;  /* 0x000088809d597816 */ /* 0x008fca00000000ff */
[----:B------:R-:W-:-:S07]  /*2a90*/  IMAD R22, R89, R156, RZ ;  /* 0x0000009c59167224 */ /* 0x000fce00078e02ff */
.L_x_62:
[----:B------:R-:W-:Y:S05]  /*2aa0*/  BSYNC B1 ;  /* 0x0000000000017941 */ /* 0x000fea0003800000 */
.L_x_61:
[----:B---3--:R-:W-:Y:S01]  /*2ab0*/  @!P3 IMAD R89, R100, R155, R22 ;  /* 0x0000009b6459b224 */ /* 0x008fe200078e0216 */
[----:B------:R-:W-:Y:S04]  /*2ac0*/  BSSY B1, `(.L_x_63) ;  /* 0x0000006000017945 */ /* 0x000fe80003800000 */
[----:B------:R3:W-:Y:S01]  /*2ad0*/  @!P3 STG.E.U8 desc[UR36][R160.64+0x18], R89 ;  /* 0x00001859a000b986 */ /* 0x0007e2000c101124 */
[----:B------:R-:W-:Y:S05]  /*2ae0*/  @P5 BRA `(.L_x_64) ;  /* 0x00000000000c5947 */ /* 0x000fea0003800000 */
[----:B--2---:R-:W3:Y:S02]  /*2af0*/  LDG.E.U8 R157, desc[UR36][R162.64+0x19] ;  /* 0x00001924a29d7981 */ /* 0x004ee4000c1e1100 */
[----:B---3--:R-:W-:-:S05]  /*2b00*/  PRMT R89, R157, 0x8880, RZ ;  /* 0x000088809d597816 */ /* 0x008fca00000000ff */
[----:B------:R-:W-:-:S07]  /*2b10*/  IMAD R22, R89, R156, RZ ;  /* 0x0000009c59167224 */ /* 0x000fce00078e02ff */
.L_x_64:
[----:B------:R-:W-:Y:S05]  /*2b20*/  BSYNC B1 ;  /* 0x0000000000017941 */ /* 0x000fea0003800000 */
.L_x_63:
[----:B------:R-:W-:Y:S01]  /*2b30*/  @!P5 IMAD R101, R101, R155, R22 ;  /* 0x0000009b6565d224 */ /* 0x000fe200078e0216 */
[----:B------:R-:W-:Y:S04]  /*2b40*/  BSSY B1, `(.L_x_65) ;  /* 0x0000006000017945 */ /* 0x000fe80003800000 */
[----:B------:R0:W-:Y:S01]  /*2b50*/  @!P5 STG.E.U8 desc[UR36][R160.64+0x19], R101 ;  /* 0x00001965a000d986 */ /* 0x0001e2000c101124 */
[----:B------:R-:W-:Y:S05]  /*2b60*/  @P2 BRA `(.L_x_66) ;  /* 0x00000000000c2947 */ /* 0x000fea0003800000 */
[----:B--2---:R-:W3:Y:S02]  /*2b70*/  LDG.E.U8 R157, desc[UR36][R166.64+0x18] ;  /* 0x00001824a69d7981 */ /* 0x004ee4000c1e1100 */
[----:B---3--:R-:W-:-:S05]  /*2b80*/  PRMT R89, R157, 0x8880, RZ ;  /* 0x000088809d597816 */ /* 0x008fca00000000ff */
[----:B------:R-:W-:-:S07]  /*2b90*/  IMAD R22, R89, R156, RZ ;  /* 0x0000009c59167224 */ /* 0x000fce00078e02ff */
.L_x_66:
[----:B------:R-:W-:Y:S05]  /*2ba0*/  BSYNC B1 ;  /* 0x0000000000017941 */ /* 0x000fea0003800000 */
.L_x_65:
        /* <DEDUP_REMOVED lines=11> */
.L_x_68:
[----:B------:R-:W-:Y:S05]  /*2c60*/  BSYNC B1 ;  /* 0x0000000000017941 */ /* 0x000fea0003800000 */
.L_x_67:
[----:B------:R-:W-:Y:S01]  /*2c70*/  @!P4 IMAD R103, R103, R155, R22 ;  /* 0x0000009b6767c224 */ /* 0x000fe200078e0216 */
[----:B------:R-:W-:Y:S04]  /*2c80*/  BSSY B1, `(.L_x_69) ;  /* 0x0000006000017945 */ /* 0x000fe80003800000 */
[----:B------:R0:W-:Y:S01]  /*2c90*/  @!P4 STG.E.U8 desc[UR36][R8.64+0x19], R103 ;  /* 0x000019670800c986 */ /* 0x0001e2000c101124 */
[----:B------:R-:W-:Y:S05]  /*2ca0*/  @P3 BRA `(.L_x_70) ;  /* 0x00000000000c3947 */ /* 0x000fea0003800000 */
[----:B--2---:R-:W3:Y:S02]  /*2cb0*/  LDG.E.U8 R157, desc[UR36][R162.64+0x20] ;  /* 0x00002024a29d7981 */ /* 0x004ee4000c1e1100 */
[----:B---3--:R-:W-:-:S05]  /*2cc0*/  PRMT R89, R157, 0x8880, RZ ;  /* 0x000088809d597816 */ /* 0x008fca00000000ff */
[----:B------:R-:W-:-:S07]  /*2cd0*/  IMAD R22, R89, R156, RZ ;  /* 0x0000009c59167224 */ /* 0x000fce00078e02ff */
.L_x_70:
[----:B------:R-:W-:Y:S05]  /*2ce0*/  BSYNC B1 ;  /* 0x0000000000017941 */ /* 0x000fea0003800000 */
.L_x_69:
[----:B---3--:R-:W-:Y:S01]  /*2cf0*/  @!P3 IMAD R89, R104, R155, R22 ;  /* 0x0000009b6859b224 */ /* 0x008fe200078e0216 */
[----:B------:R-:W-:Y:S04]  /*2d00*/  BSSY B1, `(.L_x_71) ;  /* 0x0000006000017945 */ /* 0x000fe80003800000 */
[----:B------:R3:W-:Y:S01]  /*2d10*/  @!P3 STG.E.U8 desc[UR36][R160.64+0x20], R89 ;  /* 0x00002059a000b986 */ /* 0x0007e2000c101124 */
[----:B------:R-:W-:Y:S05]  /*2d20*/  @P5 BRA `(.L_x_72) ;  /* 0x00000000000c5947 */ /* 0x000fea0003800000 */
[----:B--2---:R-:W3:Y:S02]  /*2d30*/  LDG.E.U8 R157, desc[UR36][R162.64+0x21] ;  /* 0x00002124a29d7981 */ /* 0x004ee4000c1e1100 */
[----:B---3--:R-:W-:-:S05]  /*2d40*/  PRMT R89, R157, 0x8880, RZ ;  /* 0x000088809d597816 */ /* 0x008fca00000000ff */
[----:B------:R-:W-:-:S07]  /*2d50*/  IMAD R22, R89, R156, RZ ;  /* 0x0000009c59167224 */ /* 0x000fce00078e02ff */
.L_x_72:
[----:B------:R-:W-:Y:S05]  /*2d60*/  BSYNC B1 ;  /* 0x0000000000017941 */ /* 0x000fea0003800000 */
.L_x_71:
[----:B------:R-:W-:Y:S01]  /*2d70*/  @!P5 IMAD R105, R105, R155, R22 ;  /* 0x0000009b6969d224 */ /* 0x000fe200078e0216 */
[----:B------:R-:W-:Y:S04]  /*2d80*/  BSSY B1, `(.L_x_73) ;  /* 0x0000006000017945 */ /* 0x000fe80003800000 */
[----:B------:R0:W-:Y:S01]  /*2d90*/  @!P5 STG.E.U8 desc[UR36][R160.64+0x21], R105 ;  /* 0x00002169a000d986 */ /* 0x0001e2000c101124 */
[----:B------:R-:W-:Y:S05]  /*2da0*/  @P2 BRA `(.L_x_74) ;  /* 0x00000000000c2947 */ /* 0x000fea0003800000 */
[----:B--2---:R-:W3:Y:S02]  /*2db0*/  LDG.E.U8 R157, desc[UR36][R166.64+0x20] ;  /* 0x00002024a69d7981 */ /* 0x004ee4000c1e1100 */
[----:B---3--:R-:W-:-:S05]  /*2dc0*/  PRMT R89, R157, 0x8880, RZ ;  /* 0x000088809d597816 */ /* 0x008fca00000000ff */
[----:B------:R-:W-:-:S07]  /*2dd0*/  IMAD R22, R89, R156, RZ ;  /* 0x0000009c59167224 */ /* 0x000fce00078e02ff */
.L_x_74:
[----:B------:R-:W-:Y:S05]  /*2de0*/  BSYNC B1 ;  /* 0x0000000000017941 */ /* 0x000fea0003800000 */
.L_x_73:
        /* <DEDUP_REMOVED lines=11> */
.L_x_76:
[----:B------:R-:W-:Y:S05]  /*2ea0*/  BSYNC B1 ;  /* 0x0000000000017941 */ /* 0x000fea0003800000 */
.L_x_75:
[----:B------:R-:W-:Y:S01]  /*2eb0*/  @!P4 IMAD R107, R107, R155, R22 ;  /* 0x0000009b6b6bc224 */ /* 0x000fe200078e0216 */
[----:B------:R-:W-:Y:S04]  /*2ec0*/  BSSY B1, `(.L_x_77) ;  /* 0x0000006000017945 */ /* 0x000fe80003800000 */
[----:B------:R0:W-:Y:S01]  /*2ed0*/  @!P4 STG.E.U8 desc[UR36][R8.64+0x21], R107 ;  /* 0x0000216b0800c986 */ /* 0x0001e2000c101124 */
[----:B------:R-:W-:Y:S05]  /*2ee0*/  @P3 BRA `(.L_x_78) ;  /* 0x00000000000c3947 */ /* 0x000fea0003800000 */
[----:B--2---:R-:W3:Y:S02]  /*2ef0*/  LDG.E.U8 R157, desc[UR36][R162.64+0x28] ;  /* 0x00002824a29d7981 */ /* 0x004ee4000c1e1100 */
[----:B---3--:R-:W-:-:S05]  /*2f00*/  PRMT R89, R157, 0x8880, RZ ;  /* 0x000088809d597816 */ /* 0x008fca00000000ff */
[----:B------:R-:W-:-:S07]  /*2f10*/  IMAD R22, R89, R156, RZ ;  /* 0x0000009c59167224 */ /* 0x000fce00078e02ff */
.L_x_78:
[----:B------:R-:W-:Y:S05]  /*2f20*/  BSYNC B1 ;  /* 0x0000000000017941 */ /* 0x000fea0003800000 */
.L_x_77:
[----:B---3--:R-:W-:Y:S01]  /*2f30*/  @!P3 IMAD R89, R108, R155, R22 ;  /* 0x0000009b6c59b224 */ /* 0x008fe200078e0216 */
[----:B------:R-:W-:Y:S04]  /*2f40*/  BSSY B1, `(.L_x_79) ;  /* 0x0000006000017945 */ /* 0x000fe80003800000 */
[----:B------:R3:W-:Y:S01]  /*2f50*/  @!P3 STG.E.U8 desc[UR36][R160.64+0x28], R89 ;  /* 0x00002859a000b986 */ /* 0x0007e2000c101124 */
[----:B------:R-:W-:Y:S05]  /*2f60*/  @P5 BRA `(.L_x_80) ;  /* 0x00000000000c5947 */ /* 0x000fea0003800000 */
[----:B--2---:R-:W3:Y:S02]  /*2f70*/  LDG.E.U8 R157, desc[UR36][R162.64+0x29] ;  /* 0x00002924a29d7981 */ /* 0x004ee4000c1e1100 */
[----:B---3--:R-:W-:-:S05]  /*2f80*/  PRMT R89, R157, 0x8880, RZ ;  /* 0x000088809d597816 */ /* 0x008fca00000000ff */
[----:B------:R-:W-:-:S07]  /*2f90*/  IMAD R22, R89, R156, RZ ;  /* 0x0000009c59167224 */ /* 0x000fce00078e02ff */
.L_x_80:
[----:B------:R-:W-:Y:S05]  /*2fa0*/  BSYNC B1 ;  /* 0x0000000000017941 */ /* 0x000fea0003800000 */
.L_x_79:
[----:B------:R-:W-:Y:S01]  /*2fb0*/  @!P5 IMAD R109, R109, R155, R22 ;  /* 0x0000009b6d6dd224 */ /* 0x000fe200078e0216 */
[----:B------:R-:W-:Y:S04]  /*2fc0*/  BSSY B1, `(.L_x_81) ;  /* 0x0000006000017945 */ /* 0x000fe80003800000 */
[----:B------:R0:W-:Y:S01]  /*2fd0*/  @!P5 STG.E.U8 desc[UR36][R160.64+0x29], R109 ;  /* 0x0000296da000d986 */ /* 0x0001e2000c101124 */
[----:B------:R-:W-:Y:S05]  /*2fe0*/  @P2 BRA `(.L_x_82) ;  /* 0x00000000000c2947 */ /* 0x000fea0003800000 */
[----:B--2---:R-:W3:Y:S02]  /*2ff0*/  LDG.E.U8 R157, desc[UR36][R166.64+0x28] ;  /* 0x00002824a69d7981 */ /* 0x004ee4000c1e1100 */
[----:B---3--:R-:W-:-:S05]  /*3000*/  PRMT R89, R157, 0x8880, RZ ;  /* 0x000088809d597816 */ /* 0x008fca00000000ff */
[----:B------:R-:W-:-:S07]  /*3010*/  IMAD R22, R89, R156, RZ ;  /* 0x0000009c59167224 */ /* 0x000fce00078e02ff */
.L_x_82:
[----:B------:R-:W-:Y:S05]  /*3020*/  BSYNC B1 ;  /* 0x0000000000017941 */ /* 0x000fea0003800000 */
.L_x_81:
        /* <DEDUP_REMOVED lines=11> */
.L_x_84:
[----:B------:R-:W-:Y:S05]  /*30e0*/  BSYNC B1 ;  /* 0x0000000000017941 */ /* 0x000fea0003800000 */
.L_x_83:
[----:B------:R-:W-:Y:S01]  /*30f0*/  @!P4 IMAD R111, R111, R155, R22 ;  /* 0x0000009b6f6fc224 */ /* 0x000fe200078e0216 */
[----:B------:R-:W-:Y:S04]  /*3100*/  BSSY B1, `(.L_x_85) ;  /* 0x0000006000017945 */ /* 0x000fe80003800000 */
[----:B------:R0:W-:Y:S01]  /*3110*/  @!P4 STG.E.U8 desc[UR36][R8.64+0x29], R111 ;  /* 0x0000296f0800c986 */ /* 0x0001e2000c101124 */
[----:B------:R-:W-:Y:S05]  /*3120*/  @P3 BRA `(.L_x_86) ;  /* 0x00000000000c3947 */ /* 0x000fea0003800000 */
[----:B--2---:R-:W3:Y:S02]  /*3130*/  LDG.E.U8 R157, desc[UR36][R162.64+0x30] ;  /* 0x00003024a29d7981 */ /* 0x004ee4000c1e1100 */
[----:B---3--:R-:W-:-:S05]  /*3140*/  PRMT R89, R157, 0x8880, RZ ;  /* 0x000088809d597816 */ /* 0x008fca00000000ff */
[----:B------:R-:W-:-:S07]  /*3150*/  IMAD R22, R89, R156, RZ ;  /* 0x0000009c59167224 */ /* 0x000fce00078e02ff */
.L_x_86:
[----:B------:R-:W-:Y:S05]  /*3160*/  BSYNC B1 ;  /* 0x0000000000017941 */ /* 0x000fea0003800000 */
.L_x_85:
[----:B---3--:R-:W-:Y:S01]  /*3170*/  @!P3 IMAD R89, R112, R155, R22 ;  /* 0x0000009b7059b224 */ /* 0x008fe200078e0216 */
[----:B------:R-:W-:Y:S04]  /*3180*/  BSSY B1, `(.L_x_87) ;  /* 0x0000006000017945 */ /* 0x000fe80003800000 */
[----:B------:R3:W-:Y:S01]  /*3190*/  @!P3 STG.E.U8 desc[UR36][R160.64+0x30], R89 ;  /* 0x00003059a000b986 */ /* 0x0007e2000c101124 */
[----:B------:R-:W-:Y:S05]  /*31a0*/  @P5 BRA `(.L_x_88) ;  /* 0x00000000000c5947 */ /* 0x000fea0003800000 */
[----:B--2---:R-:W3:Y:S02]  /*31b0*/  LDG.E.U8 R157, desc[UR36][R162.64+0x31] ;  /* 0x00003124a29d7981 */ /* 0x004ee4000c1e1100 */
[----:B---3--:R-:W-:-:S05]  /*31c0*/  PRMT R89, R157, 0x8880, RZ ;  /* 0x000088809d597816 */ /* 0x008fca00000000ff */
[----:B------:R-:W-:-:S07]  /*31d0*/  IMAD R22, R89, R156, RZ ;  /* 0x0000009c59167224 */ /* 0x000fce00078e02ff */
.L_x_88:
[----:B------:R-:W-:Y:S05]  /*31e0*/  BSYNC B1 ;  /* 0x0000000000017941 */ /* 0x000fea0003800000 */
.L_x_87:
[----:B------:R-:W-:Y:S01]  /*31f0*/  @!P5 IMAD R113, R113, R155, R22 ;  /* 0x0000009b7171d224 */ /* 0x000fe200078e0216 */
[----:B------:R-:W-:Y:S04]  /*3200*/  BSSY B1, `(.L_x_89) ;  /* 0x0000006000017945 */ /* 0x000fe80003800000 */
[----:B------:R0:W-:Y:S01]  /*3210*/  @!P5 STG.E.U8 desc[UR36][R160.64+0x31], R113 ;  /* 0x00003171a000d986 */ /* 0x0001e2000c101124 */
[----:B------:R-:W-:Y:S05]  /*3220*/  @P2 BRA `(.L_x_90) ;  /* 0x00000000000c2947 */ /* 0x000fea0003800000 */
[----:B--2---:R-:W3:Y:S02]  /*3230*/  LDG.E.U8 R157, desc[UR36][R166.64+0x30] ;  /* 0x00003024a69d7981 */ /* 0x004ee4000c1e1100 */
[----:B---3--:R-:W-:-:S05]  /*3240*/  PRMT R89, R157, 0x8880, RZ ;  /* 0x000088809d597816 */ /* 0x008fca00000000ff */
[----:B------:R-:W-:-:S07]  /*3250*/  IMAD R22, R89, R156, RZ ;  /* 0x0000009c59167224 */ /* 0x000fce00078e02ff */
.L_x_90:
[----:B------:R-:W-:Y:S05]  /*3260*/  BSYNC B1 ;  /* 0x0000000000017941 */ /* 0x000fea0003800000 */
.L_x_89:
        /* <DEDUP_REMOVED lines=11> */
.L_x_92:
[----:B------:R-:W-:Y:S05]  /*3320*/  BSYNC B1 ;  /* 0x0000000000017941 */ /* 0x000fea0003800000 */
.L_x_91:
[----:B------:R-:W-:Y:S01]  /*3330*/  @!P4 IMAD R115, R115, R155, R22 ;  /* 0x0000009b7373c224 */ /* 0x000fe200078e0216 */
[----:B------:R-:W-:Y:S04]  /*3340*/  BSSY B1, `(.L_x_93) ;  /* 0x0000006000017945 */ /* 0x000fe80003800000 */
[----:B------:R0:W-:Y:S01]  /*3350*/  @!P4 STG.E.U8 desc[UR36][R8.64+0x31], R115 ;  /* 0x000031730800c986 */ /* 0x0001e2000c101124 */
[----:B------:R-:W-:Y:S05]  /*3360*/  @P3 BRA `(.L_x_94) ;  /* 0x00000000000c3947 */ /* 0x000fea0003800000 */
[----:B--2---:R-:W3:Y:S02]  /*3370*/  LDG.E.U8 R157, desc[UR36][R162.64+0x38] ;  /* 0x00003824a29d7981 */ /* 0x004ee4000c1e1100 */
[----:B---3--:R-:W-:-:S05]  /*3380*/  PRMT R89, R157, 0x8880, RZ ;  /* 0x000088809d597816 */ /* 0x008fca00000000ff */
[----:B------:R-:W-:-:S07]  /*3390*/  IMAD R22, R89, R156, RZ ;  /* 0x0000009c59167224 */ /* 0x000fce00078e02ff */
.L_x_94:
[----:B------:R-:W-:Y:S05]  /*33a0*/  BSYNC B1 ;  /* 0x0000000000017941 */ /* 0x000fea0003800000 */
.L_x_93:
[----:B---3--:R-:W-:Y:S01]  /*33b0*/  @!P3 IMAD R89, R116, R155, R22 ;  /* 0x0000009b7459b224 */ /* 0x008fe200078e0216 */
[----:B------:R-:W-:Y:S04]  /*33c0*/  BSSY B1, `(.L_x_95) ;  /* 0x0000006000017945 */ /* 0x000fe80003800000 */
[----:B------:R3:W-:Y:S01]  /*33d0*/  @!P3 STG.E.U8 desc[UR36][R160.64+0x38], R89 ;  /* 0x00003859a000b986 */ /* 0x0007e2000c101124 */
[----:B------:R-:W-:Y:S05]  /*33e0*/  @P5 BRA `(.L_x_96) ;  /* 0x00000000000c5947 */ /* 0x000fea0003800000 */
[----:B--2---:R-:W3:Y:S02]  /*33f0*/  LDG.E.U8 R157, desc[UR36][R162.64+0x39] ;  /* 0x00003924a29d7981 */ /* 0x004ee4000c1e1100 */
[----:B---3--:R-:W-:-:S05]  /*3400*/  PRMT R89, R157, 0x8880, RZ ;  /* 0x000088809d597816 */ /* 0x008fca00000000ff */
[----:B------:R-:W-:-:S07]  /*3410*/  IMAD R22, R89, R156, RZ ;  /* 0x0000009c59167224 */ /* 0x000fce00078e02ff */
.L_x_96:
[----:B------:R-:W-:Y:S05]  /*3420*/  BSYNC B1 ;  /* 0x0000000000017941 */ /* 0x000fea0003800000 */
.L_x_95:
[----:B------:R-:W-:Y:S01]  /*3430*/  @!P5 IMAD R117, R117, R155, R22 ;  /* 0x0000009b7575d224 */ /* 0x000fe200078e0216 */
[----:B------:R-:W-:Y:S04]  /*3440*/  BSSY B1, `(.L_x_97) ;  /* 0x0000006000017945 */ /* 0x000fe80003800000 */
[----:B------:R0:W-:Y:S01]  /*3450*/  @!P5 STG.E.U8 desc[UR36][R160.64+0x39], R117 ;  /* 0x00003975a000d986 */ /* 0x0001e2000c101124 */
[----:B------:R-:W-:Y:S05]  /*3460*/  @P2 BRA `(.L_x_98) ;  /* 0x00000000000c2947 */ /* 0x000fea0003800000 */
[----:B--2---:R-:W3:Y:S02]  /*3470*/  LDG.E.U8 R157, desc[UR36][R166.64+0x38] ;  /* 0x00003824a69d7981 */ /* 0x004ee4000c1e1100 */
[----:B---3--:R-:W-:-:S05]  /*3480*/  PRMT R89, R157, 0x8880, RZ ;  /* 0x000088809d597816 */ /* 0x008fca00000000ff */
[----:B------:R-:W-:-:S07]  /*3490*/  IMAD R22, R89, R156, RZ ;  /* 0x0000009c59167224 */ /* 0x000fce00078e02ff */
.L_x_98:
[----:B------:R-:W-:Y:S05]  /*34a0*/  BSYNC B1 ;  /* 0x0000000000017941 */ /* 0x000fea0003800000 */
.L_x_97:
        /* <DEDUP_REMOVED lines=11> */
.L_x_100:
[----:B------:R-:W-:Y:S05]  /*3560*/  BSYNC B1 ;  /* 0x0000000000017941 */ /* 0x000fea0003800000 */
.L_x_99:
[----:B------:R-:W-:Y:S01]  /*3570*/  @!P4 IMAD R119, R119, R155, R22 ;  /* 0x0000009b7777c224 */ /* 0x000fe200078e0216 */
[----:B------:R-:W-:Y:S04]  /*3580*/  BSSY B1, `(.L_x_101) ;  /* 0x0000006000017945 */ /* 0x000fe80003800000 */
[----:B------:R0:W-:Y:S01]  /*3590*/  @!P4 STG.E.U8 desc[UR36][R8.64+0x39], R119 ;  /* 0x000039770800c986 */ /* 0x0001e2000c101124 */
[----:B------:R-:W-:Y:S05]  /*35a0*/  @P3 BRA `(.L_x_102) ;  /* 0x00000000000c3947 */ /* 0x000fea0003800000 */
[----:B--2---:R-:W3:Y:S02]  /*35b0*/  LDG.E.U8 R157, desc[UR36][R162.64+0x40] ;  /* 0x00004024a29d7981 */ /* 0x004ee4000c1e1100 */
[----:B---3--:R-:W-:-:S05]  /*35c0*/  PRMT R89, R157, 0x8880, RZ ;  /* 0x000088809d597816 */ /* 0x008fca00000000ff */
[----:B------:R-:W-:-:S07]  /*35d0*/  IMAD R22, R89, R156, RZ ;  /* 0x0000009c59167224 */ /* 0x000fce00078e02ff */
.L_x_102:
[----:B------:R-:W-:Y:S05]  /*35e0*/  BSYNC B1 ;  /* 0x0000000000017941 */ /* 0x000fea0003800000 */
.L_x_101:
[----:B---3--:R-:W-:Y:S01]  /*35f0*/  @!P3 IMAD R89, R120, R155, R22 ;  /* 0x0000009b7859b224 */ /* 0x008fe200078e0216 */
[----:B------:R-:W-:Y:S04]  /*3600*/  BSSY B1, `(.L_x_103) ;  /* 0x0000006000017945 */ /* 0x000fe80003800000 */
[----:B------:R3:W-:Y:S01]  /*3610*/  @!P3 STG.E.U8 desc[UR36][R160.64+0x40], R89 ;  /* 0x00004059a000b986 */ /* 0x0007e2000c101124 */
[----:B------:R-:W-:Y:S05]  /*3620*/  @P5 BRA `(.L_x_104) ;  /* 0x00000000000c5947 */ /* 0x000fea0003800000 */
[----:B--2---:R-:W3:Y:S02]  /*3630*/  LDG.E.U8 R157, desc[UR36][R162.64+0x41] ;  /* 0x00004124a29d7981 */ /* 0x004ee4000c1e1100 */
[----:B---3--:R-:W-:-:S05]  /*3640*/  PRMT R89, R157, 0x8880, RZ ;  /* 0x000088809d597816 */ /* 0x008fca00000000ff */
[----:B------:R-:W-:-:S07]  /*3650*/  IMAD R22, R89, R156, RZ ;  /* 0x0000009c59167224 */ /* 0x000fce00078e02ff */
.L_x_104:
[----:B------:R-:W-:Y:S05]  /*3660*/  BSYNC B1 ;  /* 0x0000000000017941 */ /* 0x000fea0003800000 */
.L_x_103:
[----:B------:R-:W-:Y:S01]  /*3670*/  @!P5 IMAD R121, R121, R155, R22 ;  /* 0x0000009b7979d224 */ /* 0x000fe200078e0216 */
[----:B------:R-:W-:Y:S04]  /*3680*/  BSSY B1, `(.L_x_105) ;  /* 0x0000006000017945 */ /* 0x000fe80003800000 */
[----:B------:R0:W-:Y:S01]  /*3690*/  @!P5 STG.E.U8 desc[UR36][R160.64+0x41], R121 ;  /* 0x00004179a000d986 */ /* 0x0001e2000c101124 */
[----:B------:R-:W-:Y:S05]  /*36a0*/  @P2 BRA `(.L_x_106) ;  /* 0x00000000000c2947 */ /* 0x000fea0003800000 */
[----:B--2---:R-:W3:Y:S02]  /*36b0*/  LDG.E.U8 R157, desc[UR36][R166.64+0x40] ;  /* 0x00004024a69d7981 */ /* 0x004ee4000c1e1100 */
[----:B---3--:R-:W-:-:S05]  /*36c0*/  PRMT R89, R157, 0x8880, RZ ;  /* 0x000088809d597816 */ /* 0x008fca00000000ff */
[----:B------:R-:W-:-:S07]  /*36d0*/  IMAD R22, R89, R156, RZ ;  /* 0x0000009c59167224 */ /* 0x000fce00078e02ff */
.L_x_106:
[----:B------:R-:W-:Y:S05]  /*36e0*/  BSYNC B1 ;  /* 0x0000000000017941 */ /* 0x000fea0003800000 */
.L_x_105:
        /* <DEDUP_REMOVED lines=11> */
.L_x_108:
[----:B------:R-:W-:Y:S05]  /*37a0*/  BSYNC B1 ;  /* 0x0000000000017941 */ /* 0x000fea0003800000 */
.L_x_107:
[----:B------:R-:W-:Y:S01]  /*37b0*/  @!P4 IMAD R123, R123, R155, R22 ;  /* 0x0000009b7b7bc224 */ /* 0x000fe200078e0216 */
[----:B------:R-:W-:Y:S04]  /*37c0*/  BSSY B1, `(.L_x_109) ;  /* 0x0000006000017945 */ /* 0x000fe80003800000 */
[----:B------:R0:W-:Y:S01]  /*37d0*/  @!P4 STG.E.U8 desc[UR36][R8.64+0x41], R123 ;  /* 0x0000417b0800c986 */ /* 0x0001e2000c101124 */
[----:B------:R-:W-:Y:S05]  /*37e0*/  @P3 BRA `(.L_x_110) ;  /* 0x00000000000c3947 */ /* 0x000fea0003800000 */
[----:B--2---:R-:W3:Y:S02]  /*37f0*/  LDG.E.U8 R157, desc[UR36][R162.64+0x48] ;  /* 0x00004824a29d7981 */ /* 0x004ee4000c1e1100 */
[----:B---3--:R-:W-:-:S05]  /*3800*/  PRMT R89, R157, 0x8880, RZ ;  /* 0x000088809d597816 */ /* 0x008fca00000000ff */
[----:B------:R-:W-:-:S07]  /*3810*/  IMAD R22, R89, R156, RZ ;  /* 0x0000009c59167224 */ /* 0x000fce00078e02ff */
.L_x_110:
[----:B------:R-:W-:Y:S05]  /*3820*/  BSYNC B1 ;  /* 0x0000000000017941 */ /* 0x000fea0003800000 */
.L_x_109:
[----:B---3--:R-:W-:Y:S01]  /*3830*/  @!P3 IMAD R89, R124, R155, R22 ;  /* 0x0000009b7c59b224 */ /* 0x008fe200078e0216 */
[----:B------:R-:W-:Y:S04]  /*3840*/  BSSY B1, `(.L_x_111) ;  /* 0x0000006000017945 */ /* 0x000fe80003800000 */
[----:B------:R3:W-:Y:S01]  /*3850*/  @!P3 STG.E.U8 desc[UR36][R160.64+0x48], R89 ;  /* 0x00004859a000b986 */ /* 0x0007e2000c101124 */
[----:B------:R-:W-:Y:S05]  /*3860*/  @P5 BRA `(.L_x_112) ;  /* 0x00000000000c5947 */ /* 0x000fea0003800000 */
[----:B--2---:R-:W3:Y:S02]  /*3870*/  LDG.E.U8 R157, desc[UR36][R162.64+0x49] ;  /* 0x00004924a29d7981 */ /* 0x004ee4000c1e1100 */
[----:B---3--:R-:W-:-:S05]  /*3880*/  PRMT R89, R157, 0x8880, RZ ;  /* 0x000088809d597816 */ /* 0x008fca00000000ff */
[----:B------:R-:W-:-:S07]  /*3890*/  IMAD R22, R89, R156, RZ ;  /* 0x0000009c59167224 */ /* 0x000fce00078e02ff */
.L_x_112:
[----:B------:R-:W-:Y:S05]  /*38a0*/  BSYNC B1 ;  /* 0x0000000000017941 */ /* 0x000fea0003800000 */
.L_x_111:
[----:B------:R-:W-:Y:S01]  /*38b0*/  @!P5 IMAD R125, R125, R155, R22 ;  /* 0x0000009b7d7dd224 */ /* 0x000fe200078e0216 */
[----:B------:R-:W-:Y:S04]  /*38c0*/  BSSY B1, `(.L_x_113) ;  /* 0x0000006000017945 */ /* 0x000fe80003800000 */
[----:B------:R0:W-:Y:S01]  /*38d0*/  @!P5 STG.E.U8 desc[UR36][R160.64+0x49], R125 ;  /* 0x0000497da000d986 */ /* 0x0001e2000c101124 */
[----:B------:R-:W-:Y:S05]  /*38e0*/  @P2 BRA `(.L_x_114) ;  /* 0x00000000000c2947 */ /* 0x000fea0003800000 */
[----:B--2---:R-:W3:Y:S02]  /*38f0*/  LDG.E.U8 R157, desc[UR36][R166.64+0x48] ;  /* 0x00004824a69d7981 */ /* 0x004ee4000c1e1100 */
[----:B---3--:R-:W-:-:S05]  /*3900*/  PRMT R89, R157, 0x8880, RZ ;  /* 0x000088809d597816 */ /* 0x008fca00000000ff */
[----:B------:R-:W-:-:S07]  /*3910*/  IMAD R22, R89, R156, RZ ;  /* 0x0000009c59167224 */ /* 0x000fce00078e02ff */
.L_x_114:
[----:B------:R-:W-:Y:S05]  /*3920*/  BSYNC B1 ;  /* 0x0000000000017941 */ /* 0x000fea0003800000 */
.L_x_113:
        /* <DEDUP_REMOVED lines=11> */
.L_x_116:
[----:B------:R-:W-:Y:S05]  /*39e0*/  BSYNC B1 ;  /* 0x0000000000017941 */ /* 0x000fea0003800000 */
.L_x_115:
[----:B------:R-:W-:Y:S01]  /*39f0*/  @!P4 IMAD R127, R127, R155, R22 ;  /* 0x0000009b7f7fc224 */ /* 0x000fe200078e0216 */
[----:B------:R-:W-:Y:S04]  /*3a00*/  BSSY B1, `(.L_x_117) ;  /* 0x0000006000017945 */ /* 0x000fe80003800000 */
[----:B------:R0:W-:Y:S01]  /*3a10*/  @!P4 STG.E.U8 desc[UR36][R8.64+0x49], R127 ;  /* 0x0000497f0800c986 */ /* 0x0001e2000c101124 */
[----:B------:R-:W-:Y:S05]  /*3a20*/  @P3 BRA `(.L_x_118) ;  /* 0x00000000000c3947 */ /* 0x000fea0003800000 */
[----:B--2---:R-:W3:Y:S02]  /*3a30*/  LDG.E.U8 R157, desc[UR36][R162.64+0x50] ;  /* 0x00005024a29d7981 */ /* 0x004ee4000c1e1100 */
[----:B---3--:R-:W-:-:S05]  /*3a40*/  PRMT R89, R157, 0x8880, RZ ;  /* 0x000088809d597816 */ /* 0x008fca00000000ff */
[----:B------:R-:W-:-:S07]  /*3a50*/  IMAD R22, R89, R156, RZ ;  /* 0x0000009c59167224 */ /* 0x000fce00078e02ff */
.L_x_118:
[----:B------:R-:W-:Y:S05]  /*3a60*/  BSYNC B1 ;  /* 0x0000000000017941 */ /* 0x000fea0003800000 */
.L_x_117:
[----:B---3--:R-:W-:Y:S01]  /*3a70*/  @!P3 IMAD R89, R128, R155, R22 ;  /* 0x0000009b8059b224 */ /* 0x008fe200078e0216 */
[----:B------:R-:W-:Y:S04]  /*3a80*/  BSSY B1, `(.L_x_119) ;  /* 0x0000006000017945 */ /* 0x000fe80003800000 */
[----:B------:R3:W-:Y:S01]  /*3a90*/  @!P3 STG.E.U8 desc[UR36][R160.64+0x50], R89 ;  /* 0x00005059a000b986 */ /* 0x0007e2000c101124 */
[----:B------:R-:W-:Y:S05]  /*3aa0*/  @P5 BRA `(.L_x_120) ;  /* 0x00000000000c5947 */ /* 0x000fea0003800000 */
[----:B--2---:R-:W3:Y:S02]  /*3ab0*/  LDG.E.U8 R157, desc[UR36][R162.64+0x51] ;  /* 0x00005124a29d7981 */ /* 0x004ee4000c1e1100 */
[----:B---3--:R-:W-:-:S05]  /*3ac0*/  PRMT R89, R157, 0x8880, RZ ;  /* 0x000088809d597816 */ /* 0x008fca00000000ff */
[----:B------:R-:W-:-:S07]  /*3ad0*/  IMAD R22, R89, R156, RZ ;  /* 0x0000009c59167224 */ /* 0x000fce00078e02ff */
.L_x_120:
[----:B------:R-:W-:Y:S05]  /*3ae0*/  BSYNC B1 ;  /* 0x0000000000017941 */ /* 0x000fea0003800000 */
.L_x_119:
[----:B------:R-:W-:Y:S01]  /*3af0*/  @!P5 IMAD R129, R129, R155, R22 ;  /* 0x0000009b8181d224 */ /* 0x000fe200078e0216 */
[----:B------:R-:W-:Y:S04]  /*3b00*/  BSSY B1, `(.L_x_121) ;  /* 0x0000006000017945 */ /* 0x000fe80003800000 */
[----:B------:R0:W-:Y:S01]  /*3b10*/  @!P5 STG.E.U8 desc[UR36][R160.64+0x51], R129 ;  /* 0x00005181a000d986 */ /* 0x0001e2000c101124 */
[----:B------:R-:W-:Y:S05]  /*3b20*/  @P2 BRA `(.L_x_122) ;  /* 0x00000000000c2947 */ /* 0x000fea0003800000 */
[----:B--2---:R-:W3:Y:S02]  /*3b30*/  LDG.E.U8 R157, desc[UR36][R166.64+0x50] ;  /* 0x00005024a69d7981 */ /* 0x004ee4000c1e1100 */
[----:B---3--:R-:W-:-:S05]  /*3b40*/  PRMT R89, R157, 0x8880, RZ ;  /* 0x000088809d597816 */ /* 0x008fca00000000ff */
[----:B------:R-:W-:-:S07]  /*3b50*/  IMAD R22, R89, R156, RZ ;  /* 0x0000009c59167224 */ /* 0x000fce00078e02ff */
.L_x_122:
[----:B------:R-:W-:Y:S05]  /*3b60*/  BSYNC B1 ;  /* 0x0000000000017941 */ /* 0x000fea0003800000 */
.L_x_121:
        /* <DEDUP_REMOVED lines=11> */
.L_x_124:
[----:B------:R-:W-:Y:S05]  /*3c20*/  BSYNC B1 ;  /* 0x0000000000017941 */ /* 0x000fea0003800000 */
.L_x_123:
[----:B------:R-:W-:Y:S01]  /*3c30*/  @!P4 IMAD R131, R131, R155, R22 ;  /* 0x0000009b8383c224 */ /* 0x000fe200078e0216 */
[----:B------:R-:W-:Y:S04]  /*3c40*/  BSSY B1, `(.L_x_125) ;  /* 0x0000006000017945 */ /* 0x000fe80003800000 */
[----:B------:R0:W-:Y:S01]  /*3c50*/  @!P4 STG.E.U8 desc[UR36][R8.64+0x51], R131 ;  /* 0x000051830800c986 */ /* 0x0001e2000c101124 */
[----:B------:R-:W-:Y:S05]  /*3c60*/  @P3 BRA `(.L_x_126) ;  /* 0x00000000000c3947 */ /* 0x000fea0003800000 */
[----:B--2---:R-:W3:Y:S02]  /*3c70*/  LDG.E.U8 R157, desc[UR36][R162.64+0x58] ;  /* 0x00005824a29d7981 */ /* 0x004ee4000c1e1100 */
[----:B---3--:R-:W-:-:S05]  /*3c80*/  PRMT R89, R157, 0x8880, RZ ;  /* 0x000088809d597816 */ /* 0x008fca00000000ff */
[----:B------:R-:W-:-:S07]  /*3c90*/  IMAD R22, R89, R156, RZ ;  /* 0x0000009c59167224 */ /* 0x000fce00078e02ff */
.L_x_126:
[----:B------:R-:W-:Y:S05]  /*3ca0*/  BSYNC B1 ;  /* 0x0000000000017941 */ /* 0x000fea0003800000 */
.L_x_125:
[----:B---3--:R-:W-:Y:S01]  /*3cb0*/  @!P3 IMAD R89, R132, R155, R22 ;  /* 0x0000009b8459b224 */ /* 0x008fe200078e0216 */
[----:B------:R-:W-:Y:S04]  /*3cc0*/  BSSY B1, `(.L_x_127) ;  /* 0x0000006000017945 */ /* 0x000fe80003800000 */
[----:B------:R3:W-:Y:S01]  /*3cd0*/  @!P3 STG.E.U8 desc[UR36][R160.64+0x58], R89 ;  /* 0x00005859a000b986 */ /* 0x0007e2000c101124 */
[----:B------:R-:W-:Y:S05]  /*3ce0*/  @P5 BRA `(.L_x_128) ;  /* 0x00000000000c5947 */ /* 0x000fea0003800000 */
[----:B--2---:R-:W3:Y:S02]  /*3cf0*/  LDG.E.U8 R157, desc[UR36][R162.64+0x59] ;  /* 0x00005924a29d7981 */ /* 0x004ee4000c1e1100 */
[----:B---3--:R-:W-:-:S05]  /*3d00*/  PRMT R89, R157, 0x8880, RZ ;  /* 0x000088809d597816 */ /* 0x008fca00000000ff */
[----:B------:R-:W-:-:S07]  /*3d10*/  IMAD R22, R89, R156, RZ ;  /* 0x0000009c59167224 */ /* 0x000fce00078e02ff */
.L_x_128:
[----:B------:R-:W-:Y:S05]  /*3d20*/  BSYNC B1 ;  /* 0x0000000000017941 */ /* 0x000fea0003800000 */
.L_x_127:
[----:B------:R-:W-:Y:S01]  /*3d30*/  @!P5 IMAD R133, R133, R155, R22 ;  /* 0x0000009b8585d224 */ /* 0x000fe200078e0216 */
[----:B------:R-:W-:Y:S04]  /*3d40*/  BSSY B1, `(.L_x_129) ;  /* 0x0000006000017945 */ /* 0x000fe80003800000 */
[----:B------:R0:W-:Y:S01]  /*3d50*/  @!P5 STG.E.U8 desc[UR36][R160.64+0x59], R133 ;  /* 0x00005985a000d986 */ /* 0x0001e2000c101124 */
[----:B------:R-:W-:Y:S05]  /*3d60*/  @P2 BRA `(.L_x_130) ;  /* 0x00000000000c2947 */ /* 0x000fea0003800000 */
[----:B--2---:R-:W3:Y:S02]  /*3d70*/  LDG.E.U8 R157, desc[UR36][R166.64+0x58] ;  /* 0x00005824a69d7981 */ /* 0x004ee4000c1e1100 */
[----:B---3--:R-:W-:-:S05]  /*3d80*/  PRMT R89, R157, 0x8880, RZ ;  /* 0x000088809d597816 */ /* 0x008fca00000000ff */
[----:B------:R-:W-:-:S07]  /*3d90*/  IMAD R22, R89, R156, RZ ;  /* 0x0000009c59167224 */ /* 0x000fce00078e02ff */
.L_x_130:
[----:B------:R-:W-:Y:S05]  /*3da0*/  BSYNC B1 ;  /* 0x0000000000017941 */ /* 0x000fea0003800000 */
.L_x_129:
        /* <DEDUP_REMOVED lines=11> */
.L_x_132:
[----:B------:R-:W-:Y:S05]  /*3e60*/  BSYNC B1 ;  /* 0x0000000000017941 */ /* 0x000fea0003800000 */
.L_x_131:
[----:B------:R-:W-:Y:S01]  /*3e70*/  @!P4 IMAD R135, R135, R155, R22 ;  /* 0x0000009b8787c224 */ /* 0x000fe200078e0216 */
[----:B------:R-:W-:Y:S04]  /*3e80*/  BSSY B1, `(.L_x_133) ;  /* 0x0000006000017945 */ /* 0x000fe80003800000 */
[----:B------:R0:W-:Y:S01]  /*3e90*/  @!P4 STG.E.U8 desc[UR36][R8.64+0x59], R135 ;  /* 0x000059870800c986 */ /* 0x0001e2000c101124 */
[----:B------:R-:W-:Y:S05]  /*3ea0*/  @P3 BRA `(.L_x_134) ;  /* 0x00000000000c3947 */ /* 0x000fea0003800000 */
[----:B--2---:R-:W3:Y:S02]  /*3eb0*/  LDG.E.U8 R157, desc[UR36][R162.64+0x60] ;  /* 0x00006024a29d7981 */ /* 0x004ee4000c1e1100 */
[----:B---3--:R-:W-:-:S05]  /*3ec0*/  PRMT R89, R157, 0x8880, RZ ;  /* 0x000088809d597816 */ /* 0x008fca00000000ff */
[----:B------:R-:W-:-:S07]  /*3ed0*/  IMAD R22, R89, R156, RZ ;  /* 0x0000009c59167224 */ /* 0x000fce00078e02ff */
.L_x_134:
[----:B------:R-:W-:Y:S05]  /*3ee0*/  BSYNC B1 ;  /* 0x0000000000017941 */ /* 0x000fea0003800000 */
.L_x_133:
[----:B---3--:R-:W-:Y:S01]  /*3ef0*/  @!P3 IMAD R89, R136, R155, R22 ;  /* 0x0000009b8859b224 */ /* 0x008fe200078e0216 */
[----:B------:R-:W-:Y:S04]  /*3f00*/  BSSY B1, `(.L_x_135) ;  /* 0x0000006000017945 */ /* 0x000fe80003800000 */
[----:B------:R3:W-:Y:S01]  /*3f10*/  @!P3 STG.E.U8 desc[UR36][R160.64+0x60], R89 ;  /* 0x00006059a000b986 */ /* 0x0007e2000c101124 */
[----:B------:R-:W-:Y:S05]  /*3f20*/  @P5 BRA `(.L_x_136) ;  /* 0x00000000000c5947 */ /* 0x000fea0003800000 */
[----:B--2---:R-:W3:Y:S02]  /*3f30*/  LDG.E.U8 R157, desc[UR36][R162.64+0x61] ;  /* 0x00006124a29d7981 */ /* 0x004ee4000c1e1100 */
[----:B---3--:R-:W-:-:S05]  /*3f40*/  PRMT R89, R157, 0x8880, RZ ;  /* 0x000088809d597816 */ /* 0x008fca00000000ff */
[----:B------:R-:W-:-:S07]  /*3f50*/  IMAD R22, R89, R156, RZ ;  /* 0x0000009c59167224 */ /* 0x000fce00078e02ff */
.L_x_136:
[----:B------:R-:W-:Y:S05]  /*3f60*/  BSYNC B1 ;  /* 0x0000000000017941 */ /* 0x000fea0003800000 */
.L_x_135:
[----:B------:R-:W-:Y:S01]  /*3f70*/  @!P5 IMAD R137, R137, R155, R22 ;  /* 0x0000009b8989d224 */ /* 0x000fe200078e0216 */
[----:B------:R-:W-:Y:S04]  /*3f80*/  BSSY B1, `(.L_x_137) ;  /* 0x0000006000017945 */ /* 0x000fe80003800000 */
[----:B------:R0:W-:Y:S01]  /*3f90*/  @!P5 STG.E.U8 desc[UR36][R160.64+0x61], R137 ;  /* 0x00006189a000d986 */ /* 0x0001e2000c101124 */
[----:B------:R-:W-:Y:S05]  /*3fa0*/  @P2 BRA `(.L_x_138) ;  /* 0x00000000000c2947 */ /* 0x000fea0003800000 */
[----:B--2---:R-:W3:Y:S02]  /*3fb0*/  LDG.E.U8 R157, desc[UR36][R166.64+0x60] ;  /* 0x00006024a69d7981 */ /* 0x004ee4000c1e1100 */
[----:B---3--:R-:W-:-:S05]  /*3fc0*/  PRMT R89, R157, 0x8880, RZ ;  /* 0x000088809d597816 */ /* 0x008fca00000000ff */
[----:B------:R-:W-:-:S07]  /*3fd0*/  IMAD R22, R89, R156, RZ ;  /* 0x0000009c59167224 */ /* 0x000fce00078e02ff */
.L_x_138:
[----:B------:R-:W-:Y:S05]  /*3fe0*/  BSYNC B1 ;  /* 0x0000000000017941 */ /* 0x000fea0003800000 */
.L_x_137:
        /* <DEDUP_REMOVED lines=11> */
.L_x_140:
[----:B------:R-:W-:Y:S05]  /*40a0*/  BSYNC B1 ;  /* 0x0000000000017941 */ /* 0x000fea0003800000 */
.L_x_139:
[----:B------:R-:W-:Y:S01]  /*40b0*/  @!P4 IMAD R139, R139, R155, R22 ;  /* 0x0000009b8b8bc224 */ /* 0x000fe200078e0216 */
[----:B------:R-:W-:Y:S04]  /*40c0*/  BSSY B1, `(.L_x_141) ;  /* 0x0000006000017945 */ /* 0x000fe80003800000 */
[----:B------:R0:W-:Y:S01]  /*40d0*/  @!P4 STG.E.U8 desc[UR36][R8.64+0x61], R139 ;  /* 0x0000618b0800c986 */ /* 0x0001e2000c101124 */
[----:B------:R-:W-:Y:S05]  /*40e0*/  @P3 BRA `(.L_x_142) ;  /* 0x00000000000c3947 */ /* 0x000fea0003800000 */
[----:B--2---:R-:W3:Y:S02]  /*40f0*/  LDG.E.U8 R157, desc[UR36][R162.64+0x68] ;  /* 0x00006824a29d7981 */ /* 0x004ee4000c1e1100 */
[----:B---3--:R-:W-:-:S05]  /*4100*/  PRMT R89, R157, 0x8880, RZ ;  /* 0x000088809d597816 */ /* 0x008fca00000000ff */
[----:B------:R-:W-:-:S07]  /*4110*/  IMAD R22, R89, R156, RZ ;  /* 0x0000009c59167224 */ /* 0x000fce00078e02ff */
.L_x_142:
[----:B------:R-:W-:Y:S05]  /*4120*/  BSYNC B1 ;  /* 0x0000000000017941 */ /* 0x000fea0003800000 */
.L_x_141:
[----:B---3--:R-:W-:Y:S01]  /*4130*/  @!P3 IMAD R89, R140, R155, R22 ;  /* 0x0000009b8c59b224 */ /* 0x008fe200078e0216 */
[----:B------:R-:W-:Y:S04]  /*4140*/  BSSY B1, `(.L_x_143) ;  /* 0x0000006000017945 */ /* 0x000fe80003800000 */
[----:B------:R3:W-:Y:S01]  /*4150*/  @!P3 STG.E.U8 desc[UR36][R160.64+0x68], R89 ;  /* 0x00006859a000b986 */ /* 0x0007e2000c101124 */
[----:B------:R-:W-:Y:S05]  /*4160*/  @P5 BRA `(.L_x_144) ;  /* 0x00000000000c5947 */ /* 0x000fea0003800000 */
[----:B--2---:R-:W3:Y:S02]  /*4170*/  LDG.E.U8 R157, desc[UR36][R162.64+0x69] ;  /* 0x00006924a29d7981 */ /* 0x004ee4000c1e1100 */
[----:B---3--:R-:W-:-:S05]  /*4180*/  PRMT R89, R157, 0x8880, RZ ;  /* 0x000088809d597816 */ /* 0x008fca00000000ff */
[----:B------:R-:W-:-:S07]  /*4190*/  IMAD R22, R89, R156, RZ ;  /* 0x0000009c59167224 */ /* 0x000fce00078e02ff */
.L_x_144:
[----:B------:R-:W-:Y:S05]  /*41a0*/  BSYNC B1 ;  /* 0x0000000000017941 */ /* 0x000fea0003800000 */
.L_x_143:
[----:B------:R-:W-:Y:S01]  /*41b0*/  @!P5 IMAD R141, R141, R155, R22 ;  /* 0x0000009b8d8dd224 */ /* 0x000fe200078e0216 */
[----:B------:R-:W-:Y:S04]  /*41c0*/  BSSY B1, `(.L_x_145) ;  /* 0x0000006000017945 */ /* 0x000fe80003800000 */
[----:B------:R0:W-:Y:S01]  /*41d0*/  @!P5 STG.E.U8 desc[UR36][R160.64+0x69], R141 ;  /* 0x0000698da000d986 */ /* 0x0001e2000c101124 */
[----:B------:R-:W-:Y:S05]  /*41e0*/  @P2 BRA `(.L_x_146) ;  /* 0x00000000000c2947 */ /* 0x000fea0003800000 */
[----:B--2---:R-:W3:Y:S02]  /*41f0*/  LDG.E.U8 R157, desc[UR36][R166.64+0x68] ;  /* 0x00006824a69d7981 */ /* 0x004ee4000c1e1100 */
[----:B---3--:R-:W-:-:S05]  /*4200*/  PRMT R89, R157, 0x8880, RZ ;  /* 0x000088809d597816 */ /* 0x008fca00000000ff */
[----:B------:R-:W-:-:S07]  /*4210*/  IMAD R22, R89, R156, RZ ;  /* 0x0000009c59167224 */ /* 0x000fce00078e02ff */
.L_x_146:
[----:B------:R-:W-:Y:S05]  /*4220*/  BSYNC B1 ;  /* 0x0000000000017941 */ /* 0x000fea0003800000 */
.L_x_145:
        /* <DEDUP_REMOVED lines=11> */
.L_x_148:
[----:B------:R-:W-:Y:S05]  /*42e0*/  BSYNC B1 ;  /* 0x0000000000017941 */ /* 0x000fea0003800000 */
.L_x_147:
[----:B------:R-:W-:Y:S01]  /*42f0*/  @!P4 IMAD R143, R143, R155, R22 ;  /* 0x0000009b8f8fc224 */ /* 0x000fe200078e0216 */
[----:B------:R-:W-:Y:S04]  /*4300*/  BSSY B1, `(.L_x_149) ;  /* 0x0000006000017945 */ /* 0x000fe80003800000 */
[----:B------:R0:W-:Y:S01]  /*4310*/  @!P4 STG.E.U8 desc[UR36][R8.64+0x69], R143 ;  /* 0x0000698f0800c986 */ /* 0x0001e2000c101124 */
[----:B------:R-:W-:Y:S05]  /*4320*/  @P3 BRA `(.L_x_150) ;  /* 0x00000000000c3947 */ /* 0x000fea0003800000 */
[----:B--2---:R-:W3:Y:S02]  /*4330*/  LDG.E.U8 R157, desc[UR36][R162.64+0x70] ;  /* 0x00007024a29d7981 */ /* 0x004ee4000c1e1100 */
[----:B---3--:R-:W-:-:S05]  /*4340*/  PRMT R89, R157, 0x8880, RZ ;  /* 0x000088809d597816 */ /* 0x008fca00000000ff */
[----:B------:R-:W-:-:S07]  /*4350*/  IMAD R22, R89, R156, RZ ;  /* 0x0000009c59167224 */ /* 0x000fce00078e02ff */
.L_x_150:
[----:B------:R-:W-:Y:S05]  /*4360*/  BSYNC B1 ;  /* 0x0000000000017941 */ /* 0x000fea0003800000 */
.L_x_149:
[----:B---3--:R-:W-:Y:S01]  /*4370*/  @!P3 IMAD R89, R144, R155, R22 ;  /* 0x0000009b9059b224 */ /* 0x008fe200078e0216 */
[----:B------:R-:W-:Y:S04]  /*4380*/  BSSY B1, `(.L_x_151) ;  /* 0x0000006000017945 */ /* 0x000fe80003800000 */
[----:B------:R3:W-:Y:S01]  /*4390*/  @!P3 STG.E.U8 desc[UR36][R160.64+0x70], R89 ;  /* 0x00007059a000b986 */ /* 0x0007e2000c101124 */
[----:B------:R-:W-:Y:S05]  /*43a0*/  @P5 BRA `(.L_x_152) ;  /* 0x00000000000c5947 */ /* 0x000fea0003800000 */
[----:B--2---:R-:W3:Y:S02]  /*43b0*/  LDG.E.U8 R157, desc[UR36][R162.64+0x71] ;  /* 0x00007124a29d7981 */ /* 0x004ee4000c1e1100 */
[----:B---3--:R-:W-:-:S05]  /*43c0*/  PRMT R89, R157, 0x8880, RZ ;  /* 0x000088809d597816 */ /* 0x008fca00000000ff */
[----:B------:R-:W-:-:S07]  /*43d0*/  IMAD R22, R89, R156, RZ ;  /* 0x0000009c59167224 */ /* 0x000fce00078e02ff */
.L_x_152:
[----:B------:R-:W-:Y:S05]  /*43e0*/  BSYNC B1 ;  /* 0x0000000000017941 */ /* 0x000fea0003800000 */
.L_x_151:
[----:B------:R-:W-:Y:S01]  /*43f0*/  @!P5 IMAD R145, R145, R155, R22 ;  /* 0x0000009b9191d224 */ /* 0x000fe200078e0216 */
[----:B------:R-:W-:Y:S04]  /*4400*/  BSSY B1, `(.L_x_153) ;  /* 0x0000006000017945 */ /* 0x000fe80003800000 */
[----:B------:R0:W-:Y:S01]  /*4410*/  @!P5 STG.E.U8 desc[UR36][R160.64+0x71], R145 ;  /* 0x00007191a000d986 */ /* 0x0001e2000c101124 */
[----:B------:R-:W-:Y:S05]  /*4420*/  @P2 BRA `(.L_x_154) ;  /* 0x00000000000c2947 */ /* 0x000fea0003800000 */
[----:B--2---:R-:W3:Y:S02]  /*4430*/  LDG.E.U8 R157, desc[UR36][R166.64+0x70] ;  /* 0x00007024a69d7981 */ /* 0x004ee4000c1e1100 */
[----:B---3--:R-:W-:-:S05]  /*4440*/  PRMT R89, R157, 0x8880, RZ ;  /* 0x000088809d597816 */ /* 0x008fca00000000ff */
[----:B------:R-:W-:-:S07]  /*4450*/  IMAD R22, R89, R156, RZ ;  /* 0x0000009c59167224 */ /* 0x000fce00078e02ff */
.L_x_154:
[----:B------:R-:W-:Y:S05]  /*4460*/  BSYNC B1 ;  /* 0x0000000000017941 */ /* 0x000fea0003800000 */
.L_x_153:
[C---:B------:R-:W-:Y:S01]  /*4470*/  ISETP.LT.OR P4, PT, R3.reuse, 0x72, !P1 ;  /* 0x000000720300780c */ /* 0x040fe20004f81670 */
[----:B---3--:R-:W-:Y:S01]  /*4480*/  @!P2 IMAD R89, R146, R155, R22 ;  /* 0x0000009b9259a224 */ /* 0x008fe200078e0216 */
[----:B------:R-:W-:Y:S01]  /*4490*/  BSSY B1, `(.L_x_155) ;  /* 0x000000b000017945 */ /* 0x000fe20003800000 */
[----:B------:R-:W-:Y:S02]  /*44a0*/  ISETP.LT.OR P3, PT, R3, 0x79, !P0 ;  /* 0x000000790300780c */ /* 0x000fe40004761670 */
[----:B------:R-:W-:Y:S01]  /*44b0*/  IADD3 R153, P5, R153, 0x80, RZ ;  /* 0x0000008099997810 */ /* 0x000fe20007fbe0ff */
[----:B------:R3:W-:Y:S01]  /*44c0*/  @!P2 STG.E.U8 desc[UR36][R8.64+0x70], R89 ;  /* 0x000070590800a986 */ /* 0x0007e2000c101124 */
[C---:B------:R-:W-:Y:S02]  /*44d0*/  ISETP.LT.OR P2, PT, R3.reuse, 0x79, !P1 ;  /* 0x000000790300780c */ /* 0x040fe40004f41670 */
[C---:B------:R-:W-:Y:S02]  /*44e0*/  ISETP.LT.OR P0, PT, R3.reuse, 0x7a, !P0 ;  /* 0x0000007a0300780c */ /* 0x040fe40004701670 */
[----:B------:R-:W-:-:S02]  /*44f0*/  ISETP.LT.OR P1, PT, R3, 0x7a, !P1 ;  /* 0x0000007a0300780c */ /* 0x000fc40004f21670 */
[----:B------:R-:W-:Y:S11]  /*4500*/  @P4 BRA `(.L_x_156) ;  /* 0x00000000000c4947 */ /* 0x000ff60003800000 */
[----:B--2---:R-:W3:Y:S02]  /*4510*/  LDG.E.U8 R157, desc[UR36][R166.64+0x71] ;  /* 0x00007124a69d7981 */ /* 0x004ee4000c1e1100 */
[----:B---3--:R-:W-:-:S05]  /*4520*/  PRMT R89, R157, 0x8880, RZ ;  /* 0x000088809d597816 */ /* 0x008fca00000000ff */
[----:B------:R-:W-:-:S07]  /*4530*/  IMAD R22, R89, R156, RZ ;  /* 0x0000009c59167224 */ /* 0x000fce00078e02ff */
.L_x_156:
[----:B------:R-:W-:Y:S05]  /*4540*/  BSYNC B1 ;  /* 0x0000000000017941 */ /* 0x000fea0003800000 */
.L_x_155:
[----:B------:R-:W-:Y:S01]  /*4550*/  @!P4 IMAD R147, R147, R155, R22 ;  /* 0x0000009b9393c224 */ /* 0x000fe200078e0216 */
[----:B------:R-:W-:Y:S04]  /*4560*/  BSSY B1, `(.L_x_157) ;  /* 0x0000006000017945 */ /* 0x000fe80003800000 */
[----:B------:R0:W-:Y:S01]  /*4570*/  @!P4 STG.E.U8 desc[UR36][R8.64+0x71], R147 ;  /* 0x000071930800c986 */ /* 0x0001e2000c101124 */
[----:B------:R-:W-:Y:S05]  /*4580*/  @P3 BRA `(.L_x_158) ;  /* 0x00000000000c3947 */ /* 0x000fea0003800000 */
[----:B--2---:R-:W3:Y:S02]  /*4590*/  LDG.E.U8 R157, desc[UR36][R162.64+0x78] ;  /* 0x00007824a29d7981 */ /* 0x004ee4000c1e1100 */
[----:B---3--:R-:W-:-:S05]  /*45a0*/  PRMT R89, R157, 0x8880, RZ ;  /* 0x000088809d597816 */ /* 0x008fca00000000ff */
[----:B------:R-:W-:-:S07]  /*45b0*/  IMAD R22, R89, R156, RZ ;  /* 0x0000009c59167224 */ /* 0x000fce00078e02ff */
.L_x_158:
[----:B------:R-:W-:Y:S05]  /*45c0*/  BSYNC B1 ;  /* 0x0000000000017941 */ /* 0x000fea0003800000 */
.L_x_157:
[----:B---3--:R-:W-:Y:S01]  /*45d0*/  @!P3 IMAD R89, R148, R155, R22 ;  /* 0x0000009b9459b224 */ /* 0x008fe200078e0216 */
[----:B------:R-:W-:Y:S01]  /*45e0*/  BSSY B1, `(.L_x_159) ;  /* 0x0000007000017945 */ /* 0x000fe20003800000 */
[----:B----4-:R-:W-:-:S03]  /*45f0*/  IMAD.X R91, RZ, RZ, R5, P5 ;  /* 0x000000ffff5b7224 */ /* 0x010fc600028e0605 */
[----:B------:R3:W-:Y:S01]  /*4600*/  @!P3 STG.E.U8 desc[UR36][R160.64+0x78], R89 ;  /* 0x00007859a000b986 */ /* 0x0007e2000c101124 */
[----:B------:R-:W-:Y:S05]  /*4610*/  @P0 BRA `(.L_x_160) ;  /* 0x00000000000c0947 */ /* 0x000fea0003800000 */
[----:B--2---:R-:W2:Y:S02]  /*4620*/  LDG.E.U8 R157, desc[UR36][R162.64+0x79] ;  /* 0x00007924a29d7981 */ /* 0x004ea4000c1e1100 */
[----:B--2---:R-:W-:-:S05]  /*4630*/  PRMT R5, R157, 0x8880, RZ ;  /* 0x000088809d057816 */ /* 0x004fca00000000ff */
[----:B------:R-:W-:-:S07]  /*4640*/  IMAD R22, R5, R156, RZ ;  /* 0x0000009c05167224 */ /* 0x000fce00078e02ff */
.L_x_160:
[----:B------:R-:W-:Y:S05]  /*4650*/  BSYNC B1 ;  /* 0x0000000000017941 */ /* 0x000fea0003800000 */
.L_x_159:
[----:B------:R-:W-:Y:S01]  /*4660*/  @!P0 IMAD R149, R149, R155, R22 ;  /* 0x0000009b95958224 */ /* 0x000fe200078e0216 */
[----:B------:R-:W-:Y:S01]  /*4670*/  BSSY B1, `(.L_x_161) ;  /* 0x0000007000017945 */ /* 0x000fe20003800000 */
[----:B------:R-:W-:-:S03]  /*4680*/  IMAD R4, R91, R158, RZ ;  /* 0x0000009e5b047224 */ /* 0x000fc600078e02ff */
[----:B------:R4:W-:Y:S01]  /*4690*/  @!P0 STG.E.U8 desc[UR36][R160.64+0x79], R149 ;  /* 0x00007995a0008986 */ /* 0x0009e2000c101124 */
[----:B------:R-:W-:Y:S05]  /*46a0*/  @P2 BRA `(.L_x_162) ;  /* 0x00000000000c2947 */ /* 0x000fea0003800000 */
[----:B--2---:R-:W2:Y:S02]  /*46b0*/  LDG.E.U8 R157, desc[UR36][R166.64+0x78] ;  /* 0x00007824a69d7981 */ /* 0x004ea4000c1e1100 */
[----:B--2---:R-:W-:-:S05]  /*46c0*/  PRMT R5, R157, 0x8880, RZ ;  /* 0x000088809d057816 */ /* 0x004fca00000000ff */
[----:B------:R-:W-:-:S07]  /*46d0*/  IMAD R22, R5, R156, RZ ;  /* 0x0000009c05167224 */ /* 0x000fce00078e02ff */
.L_x_162:
[----:B------:R-:W-:Y:S05]  /*46e0*/  BSYNC B1 ;  /* 0x0000000000017941 */ /* 0x000fea0003800000 */
.L_x_161:
[----:B------:R-:W-:Y:S01]  /*46f0*/  @!P2 IMAD R5, R150, R155, R22 ;  /* 0x0000009b9605a224 */ /* 0x000fe200078e0216 */
[----:B------:R-:W-:Y:S01]  /*4700*/  BSSY B1, `(.L_x_163) ;  /* 0x0000009000017945 */ /* 0x000fe20003800000 */
[C---:B---3--:R-:W-:Y:S02]  /*4710*/  IMAD R89, R153.reuse, R159, R4 ;  /* 0x0000009f99597224 */ /* 0x048fe400078e0204 */
[CC--:B------:R-:W-:Y:S01]  /*4720*/  IMAD.WIDE.U32 R164, R153.reuse, R158.reuse, R164 ;  /* 0x0000009e99a47225 */ /* 0x0c0fe200078e00a4 */
[----:B------:R3:W-:Y:S03]  /*4730*/  @!P2 STG.E.U8 desc[UR36][R8.64+0x78], R5 ;  /* 0x000078050800a986 */ /* 0x0007e6000c101124 */
[----:B------:R-:W-:Y:S01]  /*4740*/  IMAD.WIDE.U32 R158, R153, R158, R20 ;  /* 0x0000009e999e7225 */ /* 0x000fe200078e0014 */
[----:B------:R-:W-:Y:S06]  /*4750*/  @P1 BRA `(.L_x_164) ;  /* 0x00000000000c1947 */ /* 0x000fec0003800000 */
[----:B--2---:R-:W3:Y:S02]  /*4760*/  LDG.E.U8 R157, desc[UR36][R166.64+0x79] ;  /* 0x00007924a69d7981 */ /* 0x004ee4000c1e1100 */
[----:B---3--:R-:W-:-:S05]  /*4770*/  PRMT R5, R157, 0x8880, RZ ;  /* 0x000088809d057816 */ /* 0x008fca00000000ff */
[----:B------:R-:W-:-:S07]  /*4780*/  IMAD R22, R5, R156, RZ ;  /* 0x0000009c05167224 */ /* 0x000fce00078e02ff */
.L_x_164:
[----:B------:R-:W-:Y:S05]  /*4790*/  BSYNC B1 ;  /* 0x0000000000017941 */ /* 0x000fea0003800000 */
.L_x_163:
[----:B------:R-:W-:Y:S01]  /*47a0*/  @!P1 IMAD R151, R151, R155, R22 ;  /* 0x0000009b97979224 */ /* 0x000fe200078e0216 */
[----:B------:R-:W-:Y:S01]  /*47b0*/  ISETP.GE.AND P2, PT, R0, 0x81, PT ;  /* 0x000000810000780c */ /* 0x000fe20003f46270 */
[----:B------:R-:W-:Y:S01]  /*47c0*/  BSSY B1, `(.L_x_165) ;  /* 0x000000c000017945 */ /* 0x000fe20003800000 */
[----:B------:R-:W-:Y:S02]  /*47d0*/  IADD3 R4, P5, R158, R12, RZ ;  /* 0x0000000c9e047210 */ /* 0x000fe40007fbe0ff */
[----:B------:R0:W-:Y:S01]  /*47e0*/  @!P1 STG.E.U8 desc[UR36][R8.64+0x79], R151 ;  /* 0x0000799708009986 */ /* 0x0001e2000c101124 */
[----:B------:R-:W-:Y:S02]  /*47f0*/  ISETP.LT.OR P1, PT, R3, 0x1, !P2 ;  /* 0x000000010300780c */ /* 0x000fe40005721670 */
[----:B---3--:R-:W-:Y:S02]  /*4800*/  IADD3.X R5, R13, R159, R89, P5, !PT ;  /* 0x0000009f0d057210 */ /* 0x008fe40002ffe459 */
[----:B------:R-:W-:-:S02]  /*4810*/  ISETP.GE.AND P0, PT, R0, 0x89, PT ;  /* 0x000000890000780c */ /* 0x000fc40003f06270 */
[----:B------:R-:W-:Y:S02]  /*4820*/  IADD3 R12, P4, P3, R14, R12, R164 ;  /* 0x0000000c0e0c7210 */ /* 0x000fe40007b9e0a4 */
[----:B------:R-:W-:-:S05]  /*4830*/  ISETP.LT.OR P5, PT, R3, 0x2, !P2 ;  /* 0x000000020300780c */ /* 0x000fca00057a1670 */
[----:B0-----:R-:W-:Y:S08]  /*4840*/  @P1 BRA `(.L_x_166) ;  /* 0x00000000000c1947 */ /* 0x001ff00003800000 */
[----:B--2---:R-:W2:Y:S02]  /*4850*/  LDG.E.U8 R157, desc[UR36][R4.64] ;  /* 0x00000024049d7981 */ /* 0x004ea4000c1e1100 */
[----:B--2---:R-:W-:-:S05]  /*4860*/  PRMT R9, R157, 0x8880, RZ ;  /* 0x000088809d097816 */ /* 0x004fca00000000ff */
[----:B------:R-:W-:-:S07]  /*4870*/  IMAD R22, R9, R156, RZ ;  /* 0x0000009c09167224 */ /* 0x000fce00078e02ff */
.L_x_166:
[----:B------:R-:W-:Y:S05]  /*4880*/  BSYNC B1 ;  /* 0x0000000000017941 */ /* 0x000fea0003800000 */
.L_x_165:
[----:B------:R-:W-:Y:S01]  /*4890*/  @!P1 IMAD R9, R24, R155, R22 ;  /* 0x0000009b18099224 */ /* 0x000fe200078e0216 */
[----:B------:R-:W-:Y:S01]  /*48a0*/  BSSY B1, `(.L_x_167) ;  /* 0x0000007000017945 */ /* 0x000fe20003800000 */
[----:B------:R-:W-:-:S03]  /*48b0*/  IMAD.IADD R164, R89, 0x1, R165 ;  /* 0x0000000159a47824 */ /* 0x000fc600078e02a5 */
[----:B------:R0:W-:Y:S01]  /*48c0*/  @!P1 STG.E.U8 desc[UR36][R6.64], R9 ;  /* 0x0000000906009986 */ /* 0x0001e2000c101124 */
[----:B------:R-:W-:Y:S05]  /*48d0*/  @P5 BRA `(.L_x_168) ;  /* 0x00000000000c5947 */ /* 0x000fea0003800000 */
[----:B--2---:R-:W0:Y:S02]  /*48e0*/  LDG.E.U8 R157, desc[UR36][R4.64+0x1] ;  /* 0x00000124049d7981 */ /* 0x004e24000c1e1100 */
[----:B0-----:R-:W-:-:S05]  /*48f0*/  PRMT R9, R157, 0x8880, RZ ;  /* 0x000088809d097816 */ /* 0x001fca00000000ff */
[----:B------:R-:W-:-:S07]  /*4900*/  IMAD R22, R9, R156, RZ ;  /* 0x0000009c09167224 */ /* 0x000fce00078e02ff */
.L_x_168:
[----:B------:R-:W-:Y:S05]  /*4910*/  BSYNC B1 ;  /* 0x0000000000017941 */ /* 0x000fea0003800000 */
.L_x_167:
[----:B------:R-:W-:Y:S01]  /*4920*/  ISETP.LT.OR P1, PT, R3, 0x1, !P0 ;  /* 0x000000010300780c */ /* 0x000fe20004721670 */
[----:B------:R-:W-:Y:S01]  /*4930*/  @!P5 IMAD R25, R25, R155, R22 ;  /* 0x0000009b1919d224 */ /* 0x000fe200078e0216 */
[----:B------:R-:W-:Y:S01]  /*4940*/  BSSY B1, `(.L_x_169) ;  /* 0x000000a000017945 */ /* 0x000fe20003800000 */
[----:B------:R-:W-:Y:S02]  /*4950*/  IADD3.X R13, R21, R13, R164, P4, P3 ;  /* 0x0000000d150d7210 */ /* 0x000fe400027e64a4 */
[C---:B------:R-:W-:Y:S01]  /*4960*/  ISETP.LT.OR P4, PT, R3.reuse, 0x2, !P0 ;  /* 0x000000020300780c */ /* 0x040fe20004781670 */
[----:B------:R3:W-:Y:S01]  /*4970*/  @!P5 STG.E.U8 desc[UR36][R6.64+0x1], R25 ;  /* 0x000001190600d986 */ /* 0x0007e2000c101124 */
[C---:B------:R-:W-:Y:S02]  /*4980*/  ISETP.LT.OR P5, PT, R3.reuse, 0x9, !P2 ;  /* 0x000000090300780c */ /* 0x040fe400057a1670 */
[----:B------:R-:W-:-:S04]  /*4990*/  ISETP.LT.OR P3, PT, R3, 0xa, !P2 ;  /* 0x0000000a0300780c */ /* 0x000fc80005761670 */
[----:B------:R-:W-:Y:S09]  /*49a0*/  @P1 BRA `(.L_x_170) ;  /* 0x00000000000c1947 */ /* 0x000ff20003800000 */
[----:B--2---:R-:W0:Y:S02]  /*49b0*/  LDG.E.U8 R157, desc[UR36][R12.64] ;  /* 0x000000240c9d7981 */ /* 0x004e24000c1e1100 */
[----:B0-----:R-:W-:-:S05]  /*49c0*/  PRMT R9, R157, 0x8880, RZ ;  /* 0x000088809d097816 */ /* 0x001fca00000000ff */
[----:B------:R-:W-:-:S07]  /*49d0*/  IMAD R22, R9, R156, RZ ;  /* 0x0000009c09167224 */ /* 0x000fce00078e02ff */
.L_x_170:
[----:B------:R-:W-:Y:S05]  /*49e0*/  BSYNC B1 ;  /* 0x0000000000017941 */ /* 0x000fea0003800000 */
.L_x_169:
[----:B0-----:R-:W-:Y:S01]  /*49f0*/  @!P1 IMAD R9, R26, R155, R22 ;  /* 0x0000009b1a099224 */ /* 0x001fe200078e0216 */
[----:B------:R-:W-:Y:S04]  /*4a00*/  BSSY B1, `(.L_x_171) ;  /* 0x0000006000017945 */ /* 0x000fe80003800000 */
[----:B------:R0:W-:Y:S01]  /*4a10*/  @!P1 STG.E.U8 desc[UR36][R10.64], R9 ;  /* 0x000000090a009986 */ /* 0x0001e2000c101124 */
[----:B------:R-:W-:Y:S05]  /*4a20*/  @P4 BRA `(.L_x_172) ;  /* 0x00000000000c4947 */ /* 0x000fea0003800000 */
[----:B--2---:R-:W0:Y:S02]  /*4a30*/  LDG.E.U8 R157, desc[UR36][R12.64+0x1] ;  /* 0x000001240c9d7981 */ /* 0x004e24000c1e1100 */
[----:B0-----:R-:W-:-:S05]  /*4a40*/  PRMT R9, R157, 0x8880, RZ ;  /* 0x000088809d097816 */ /* 0x001fca00000000ff */
[----:B------:R-:W-:-:S07]  /*4a50*/  IMAD R22, R9, R156, RZ ;  /* 0x0000009c09167224 */ /* 0x000fce00078e02ff */
.L_x_172:
[----:B------:R-:W-:Y:S05]  /*4a60*/  BSYNC B1 ;  /* 0x0000000000017941 */ /* 0x000fea0003800000 */
.L_x_171:
[----:B------:R-:W-:Y:S01]  /*4a70*/  @!P4 IMAD R27, R27, R155, R22 ;  /* 0x0000009b1b1bc224 */ /* 0x000fe200078e0216 */
[----:B------:R-:W-:Y:S04]  /*4a80*/  BSSY B1, `(.L_x_173) ;  /* 0x0000006000017945 */ /* 0x000fe80003800000 */
[----:B------:R0:W-:Y:S01]  /*4a90*/  @!P4 STG.E.U8 desc[UR36][R10.64+0x1], R27 ;  /* 0x0000011b0a00c986 */ /* 0x0001e2000c101124 */
[----:B------:R-:W-:Y:S05]  /*4aa0*/  @P5 BRA `(.L_x_174) ;  /* 0x00000000000c5947 */ /* 0x000fea0003800000 */
[----:B--2---:R-:W0:Y:S02]  /*4ab0*/  LDG.E.U8 R157, desc[UR36][R4.64+0x8] ;  /* 0x00000824049d7981 */ /* 0x004e24000c1e1100 */
[----:B0-----:R-:W-:-:S05]  /*4ac0*/  PRMT R9, R157, 0x8880, RZ ;  /* 0x000088809d097816 */ /* 0x001fca00000000ff */
[----:B------:R-:W-:-:S07]  /*4ad0*/  IMAD R22, R9, R156, RZ ;  /* 0x0000009c09167224 */ /* 0x000fce00078e02ff */
.L_x_174:
[----:B------:R-:W-:Y:S05]  /*4ae0*/  BSYNC B1 ;  /* 0x0000000000017941 */ /* 0x000fea0003800000 */
.L_x_173:
[----:B0-----:R-:W-:Y:S01]  /*4af0*/  @!P5 IMAD R9, R28, R155, R22 ;  /* 0x0000009b1c09d224 */ /* 0x001fe200078e0216 */
[----:B------:R-:W-:Y:S04]  /*4b00*/  BSSY B1, `(.L_x_175) ;  /* 0x0000006000017945 */ /* 0x000fe80003800000 */
[----:B------:R0:W-:Y:S01]  /*4b10*/  @!P5 STG.E.U8 desc[UR36][R6.64+0x8], R9 ;  /* 0x000008090600d986 */ /* 0x0001e2000c101124 */
[----:B------:R-:W-:Y:S05]  /*4b20*/  @P3 BRA `(.L_x_176) ;  /* 0x00000000000c3947 */ /* 0x000fea0003800000 */
[----:B--2---:R-:W0:Y:S02]  /*4b30*/  LDG.E.U8 R157, desc[UR36][R4.64+0x9] ;  /* 0x00000924049d7981 */ /* 0x004e24000c1e1100 */
[----:B0-----:R-:W-:-:S05]  /*4b40*/  PRMT R9, R157, 0x8880, RZ ;  /* 0x000088809d097816 */ /* 0x001fca00000000ff */
[----:B------:R-:W-:-:S07]  /*4b50*/  IMAD R22, R9, R156, RZ ;  /* 0x0000009c09167224 */ /* 0x000fce00078e02ff */
.L_x_176:
[----:B------:R-:W-:Y:S05]  /*4b60*/  BSYNC B1 ;  /* 0x0000000000017941 */ /* 0x000fea0003800000 */
.L_x_175:
[----:B------:R-:W-:Y:S01]  /*4b70*/  ISETP.LT.OR P5, PT, R3, 0x9, !P0 ;  /* 0x000000090300780c */ /* 0x000fe200047a1670 */
[----:B------:R-:W-:Y:S01]  /*4b80*/  @!P3 IMAD R29, R29, R155, R22 ;  /* 0x0000009b1d1db224 */ /* 0x000fe200078e0216 */
[----:B------:R-:W-:Y:S01]  /*4b90*/  BSSY B1, `(.L_x_177) ;  /* 0x0000009000017945 */ /* 0x000fe20003800000 */
[C---:B------:R-:W-:Y:S02]  /*4ba0*/  ISETP.LT.OR P4, PT, R3.reuse, 0xa, !P0 ;  /* 0x0000000a0300780c */ /* 0x040fe40004781670 */
[C---:B------:R-:W-:Y:S01]  /*4bb0*/  ISETP.LT.OR P1, PT, R3.reuse, 0x12, !P2 ;  /* 0x000000120300780c */ /* 0x040fe20005721670 */
[----:B------:R0:W-:Y:S01]  /*4bc0*/  @!P3 STG.E.U8 desc[UR36][R6.64+0x9], R29 ;  /* 0x0000091d0600b986 */ /* 0x0001e2000c101124 */
[----:B------:R-:W-:-:S06]  /*4bd0*/  ISETP.LT.OR P3, PT, R3, 0x11, !P2 ;  /* 0x000000110300780c */ /* 0x000fcc0005761670 */
[----:B------:R-:W-:Y:S07]  /*4be0*/  @P5 BRA `(.L_x_178) ;  /* 0x00000000000c5947 */ /* 0x000fee0003800000 */
[----:B--2---:R-:W0:Y:S02]  /*4bf0*/  LDG.E.U8 R157, desc[UR36][R12.64+0x8] ;  /* 0x000008240c9d7981 */ /* 0x004e24000c1e1100 */
[----:B0-----:R-:W-:-:S05]  /*4c00*/  PRMT R9, R157, 0x8880, RZ ;  /* 0x000088809d097816 */ /* 0x001fca00000000ff */
[----:B------:R-:W-:-:S07]  /*4c10*/  IMAD R22, R9, R156, RZ ;  /* 0x0000009c09167224 */ /* 0x000fce00078e02ff */
.L_x_178:
[----:B------:R-:W-:Y:S05]  /*4c20*/  BSYNC B1 ;  /* 0x0000000000017941 */ /* 0x000fea0003800000 */
.L_x_177:
[----:B0-----:R-:W-:Y:S01]  /*4c30*/  @!P5 IMAD R9, R30, R155, R22 ;  /* 0x0000009b1e09d224 */ /* 0x001fe200078e0216 */
[----:B------:R-:W-:Y:S04]  /*4c40*/  BSSY B1, `(.L_x_179) ;  /* 0x0000006000017945 */ /* 0x000fe80003800000 */
[----:B------:R0:W-:Y:S01]  /*4c50*/  @!P5 STG.E.U8 desc[UR36][R10.64+0x8], R9 ;  /* 0x000008090a00d986 */ /* 0x0001e2000c101124 */
[----:B------:R-:W-:Y:S05]  /*4c60*/  @P4 BRA `(.L_x_180) ;  /* 0x00000000000c4947 */ /* 0x000fea0003800000 */
[----:B--2---:R-:W0:Y:S02]  /*4c70*/  LDG.E.U8 R157, desc[UR36][R12.64+0x9] ;  /* 0x000009240c9d7981 */ /* 0x004e24000c1e1100 */
[----:B0-----:R-:W-:-:S05]  /*4c80*/  PRMT R9, R157, 0x8880, RZ ;  /* 0x000088809d097816 */ /* 0x001fca00000000ff */
[----:B------:R-:W-:-:S07]  /*4c90*/  IMAD R22, R9, R156, RZ ;  /* 0x0000009c09167224 */ /* 0x000fce00078e02ff */
.L_x_180:
[----:B------:R-:W-:Y:S05]  /*4ca0*/  BSYNC B1 ;  /* 0x0000000000017941 */ /* 0x000fea0003800000 */
.L_x_179:
[----:B------:R-:W-:Y:S01]  /*4cb0*/  @!P4 IMAD R31, R31, R155, R22 ;  /* 0x0000009b1f1fc224 */ /* 0x000fe200078e0216 */
[----:B------:R-:W-:Y:S04]  /*4cc0*/  BSSY B1, `(.L_x_181) ;  /* 0x0000006000017945 */ /* 0x000fe80003800000 */
[----:B------:R0:W-:Y:S01]  /*4cd0*/  @!P4 STG.E.U8 desc[UR36][R10.64+0x9], R31 ;  /* 0x0000091f0a00c986 */ /* 0x0001e2000c101124 */
[----:B------:R-:W-:Y:S05]  /*4ce0*/  @P3 BRA `(.L_x_182) ;  /* 0x00000000000c3947 */ /* 0x000fea0003800000 */
[----:B--2---:R-:W0:Y:S02]  /*4cf0*/  LDG.E.U8 R157, desc[UR36][R4.64+0x10] ;  /* 0x00001024049d7981 */ /* 0x004e24000c1e1100 */
[----:B0-----:R-:W-:-:S05]  /*4d00*/  PRMT R9, R157, 0x8880, RZ ;  /* 0x000088809d097816 */ /* 0x001fca00000000ff */
[----:B------:R-:W-:-:S07]  /*4d10*/  IMAD R22, R9, R156, RZ ;  /* 0x0000009c09167224 */ /* 0x000fce00078e02ff */
.L_x_182:
[----:B------:R-:W-:Y:S05]  /*4d20*/  BSYNC B1 ;  /* 0x0000000000017941 */ /* 0x000fea0003800000 */
.L_x_181:
[----:B0-----:R-:W-:Y:S01]  /*4d30*/  @!P3 IMAD R9, R32, R155, R22 ;  /* 0x0000009b2009b224 */ /* 0x001fe200078e0216 */
[----:B------:R-:W-:Y:S04]  /*4d40*/  BSSY B1, `(.L_x_183) ;  /* 0x0000006000017945 */ /* 0x000fe80003800000 */
[----:B------:R0:W-:Y:S01]  /*4d50*/  @!P3 STG.E.U8 desc[UR36][R6.64+0x10], R9 ;  /* 0x000010090600b986 */ /* 0x0001e2000c101124 */
[----:B------:R-:W-:Y:S05]  /*4d60*/  @P1 BRA `(.L_x_184) ;  /* 0x00000000000c1947 */ /* 0x000fea0003800000 */
[----:B--2---:R-:W0:Y:S02]  /*4d70*/  LDG.E.U8 R157, desc[UR36][R4.64+0x11] ;  /* 0x00001124049d7981 */ /* 0x004e24000c1e1100 */
[----:B0-----:R-:W-:-:S05]  /*4d80*/  PRMT R9, R157, 0x8880, RZ ;  /* 0x000088809d097816 */ /* 0x001fca00000000ff */
[----:B------:R-:W-:-:S07]  /*4d90*/  IMAD R22, R9, R156, RZ ;  /* 0x0000009c09167224 */ /* 0x000fce00078e02ff */
.L_x_184:
[----:B------:R-:W-:Y:S05]  /*4da0*/  BSYNC B1 ;  /* 0x0000000000017941 */ /* 0x000fea0003800000 */
.L_x_183:
        /* <DEDUP_REMOVED lines=11> */
.L_x_186:
[----:B------:R-:W-:Y:S05]  /*4e60*/  BSYNC B1 ;  /* 0x0000000000017941 */ /* 0x000fea0003800000 */
.L_x_185:
[----:B0-----:R-:W-:Y:S01]  /*4e70*/  @!P4 IMAD R9, R34, R155, R22 ;  /* 0x0000009b2209c224 */ /* 0x001fe200078e0216 */
[----:B------:R-:W-:Y:S04]  /*4e80*/  BSSY B1, `(.L_x_187) ;  /* 0x0000006000017945 */ /* 0x000fe80003800000 */
[----:B------:R0:W-:Y:S01]  /*4e90*/  @!P4 STG.E.U8 desc[UR36][R10.64+0x10], R9 ;  /* 0x000010090a00c986 */ /* 0x0001e2000c101124 */
[----:B------:R-:W-:Y:S05]  /*4ea0*/  @P3 BRA `(.L_x_188) ;  /* 0x00000000000c3947 */ /* 0x000fea0003800000 */
[----:B--2---:R-:W0:Y:S02]  /*4eb0*/  LDG.E.U8 R157, desc[UR36][R12.64+0x11] ;  /* 0x000011240c9d7981 */ /* 0x004e24000c1e1100 */
[----:B0-----:R-:W-:-:S05]  /*4ec0*/  PRMT R9, R157, 0x8880, RZ ;  /* 0x000088809d097816 */ /* 0x001fca00000000ff */
[----:B------:R-:W-:-:S07]  /*4ed0*/  IMAD R22, R9, R156, RZ ;  /* 0x0000009c09167224 */ /* 0x000fce00078e02ff */
.L_x_188:
[----:B------:R-:W-:Y:S05]  /*4ee0*/  BSYNC B1 ;  /* 0x0000000000017941 */ /* 0x000fea0003800000 */
.L_x_187:
[----:B------:R-:W-:Y:S01]  /*4ef0*/  @!P3 IMAD R35, R35, R155, R22 ;  /* 0x0000009b2323b224 */ /* 0x000fe200078e0216 */
[----:B------:R-:W-:Y:S04]  /*4f00*/  BSSY B1, `(.L_x_189) ;  /* 0x0000006000017945 */ /* 0x000fe80003800000 */
[----:B------:R0:W-:Y:S01]  /*4f10*/  @!P3 STG.E.U8 desc[UR36][R10.64+0x11], R35 ;  /* 0x000011230a00b986 */ /* 0x0001e2000c101124 */
[----:B------:R-:W-:Y:S05]  /*4f20*/  @P5 BRA `(.L_x_190) ;  /* 0x00000000000c5947 */ /* 0x000fea0003800000 */
[----:B--2---:R-:W0:Y:S02]  /*4f30*/  LDG.E.U8 R157, desc[UR36][R4.64+0x18] ;  /* 0x00001824049d7981 */ /* 0x004e24000c1e1100 */
[----:B0-----:R-:W-:-:S05]  /*4f40*/  PRMT R9, R157, 0x8880, RZ ;  /* 0x000088809d097816 */ /* 0x001fca00000000ff */
[----:B------:R-:W-:-:S07]  /*4f50*/  IMAD R22, R9, R156, RZ ;  /* 0x0000009c09167224 */ /* 0x000fce00078e02ff */
.L_x_190:
[----:B------:R-:W-:Y:S05]  /*4f60*/  BSYNC B1 ;  /* 0x0000000000017941 */ /* 0x000fea0003800000 */
.L_x_189:
[----:B0-----:R-:W-:Y:S01]  /*4f70*/  @!P5 IMAD R9, R36, R155, R22 ;  /* 0x0000009b2409d224 */ /* 0x001fe200078e0216 */
[----:B------:R-:W-:Y:S04]  /*4f80*/  BSSY B1, `(.L_x_191) ;  /* 0x0000006000017945 */ /* 0x000fe80003800000 */
[----:B------:R0:W-:Y:S01]  /*4f90*/  @!P5 STG.E.U8 desc[UR36][R6.64+0x18], R9 ;  /* 0x000018090600d986 */ /* 0x0001e2000c101124 */
[----:B------:R-:W-:Y:S05]  /*4fa0*/  @P1 BRA `(.L_x_192) ;  /* 0x00000000000c1947 */ /* 0x000fea0003800000 */
[----:B--2---:R-:W0:Y:S02]  /*4fb0*/  LDG.E.U8 R157, desc[UR36][R4.64+0x19] ;  /* 0x00001924049d7981 */ /* 0x004e24000c1e1100 */
[----:B0-----:R-:W-:-:S05]  /*4fc0*/  PRMT R9, R157, 0x8880, RZ ;  /* 0x000088809d097816 */ /* 0x001fca00000000ff */
[----:B------:R-:W-:-:S07]  /*4fd0*/  IMAD R22, R9, R156, RZ ;  /* 0x0000009c09167224 */ /* 0x000fce00078e02ff */
.L_x_192:
[----:B------:R-:W-:Y:S05]  /*4fe0*/  BSYNC B1 ;  /* 0x0000000000017941 */ /* 0x000fea0003800000 */
.L_x_191:
        /* <DEDUP_REMOVED lines=11> */
.L_x_194:
[----:B------:R-:W-:Y:S05]  /*50a0*/  BSYNC B1 ;  /* 0x0000000000017941 */ /* 0x000fea0003800000 */
.L_x_193:
[----:B0-----:R-:W-:Y:S01]  /*50b0*/  @!P4 IMAD R9, R38, R155, R22 ;  /* 0x0000009b2609c224 */ /* 0x001fe200078e0216 */
[----:B------:R-:W-:Y:S04]  /*50c0*/  BSSY B1, `(.L_x_195) ;  /* 0x0000006000017945 */ /* 0x000fe80003800000 */
[----:B------:R0:W-:Y:S01]  /*50d0*/  @!P4 STG.E.U8 desc[UR36][R10.64+0x18], R9 ;  /* 0x000018090a00c986 */ /* 0x0001e2000c101124 */
[----:B------:R-:W-:Y:S05]  /*50e0*/  @P3 BRA `(.L_x_196) ;  /* 0x00000000000c3947 */ /* 0x000fea0003800000 */
[----:B--2---:R-:W0:Y:S02]  /*50f0*/  LDG.E.U8 R157, desc[UR36][R12.64+0x19] ;  /* 0x000019240c9d7981 */ /* 0x004e24000c1e1100 */
[----:B0-----:R-:W-:-:S05]  /*5100*/  PRMT R9, R157, 0x8880, RZ ;  /* 0x000088809d097816 */ /* 0x001fca00000000ff */
[----:B------:R-:W-:-:S07]  /*5110*/  IMAD R22, R9, R156, RZ ;  /* 0x0000009c09167224 */ /* 0x000fce00078e02ff */
.L_x_196:
[----:B------:R-:W-:Y:S05]  /*5120*/  BSYNC B1 ;  /* 0x0000000000017941 */ /* 0x000fea0003800000 */
.L_x_195:
[----:B------:R-:W-:Y:S01]  /*5130*/  @!P3 IMAD R39, R39, R155, R22 ;  /* 0x0000009b2727b224 */ /* 0x000fe200078e0216 */
[----:B------:R-:W-:Y:S04]  /*5140*/  BSSY B1, `(.L_x_197) ;  /* 0x0000006000017945 */ /* 0x000fe80003800000 */
[----:B------:R0:W-:Y:S01]  /*5150*/  @!P3 STG.E.U8 desc[UR36][R10.64+0x19], R39 ;  /* 0x000019270a00b986 */ /* 0x0001e2000c101124 */
[----:B------:R-:W-:Y:S05]  /*5160*/  @P5 BRA `(.L_x_198) ;  /* 0x00000000000c5947 */ /* 0x000fea0003800000 */
[----:B--2---:R-:W0:Y:S02]  /*5170*/  LDG.E.U8 R157, desc[UR36][R4.64+0x20] ;  /* 0x00002024049d7981 */ /* 0x004e24000c1e1100 */
[----:B0-----:R-:W-:-:S05]  /*5180*/  PRMT R9, R157, 0x8880, RZ ;  /* 0x000088809d097816 */ /* 0x001fca00000000ff */
[----:B------:R-:W-:-:S07]  /*5190*/  IMAD R22, R9, R156, RZ ;  /* 0x0000009c09167224 */ /* 0x000fce00078e02ff */
.L_x_198:
[----:B------:R-:W-:Y:S05]  /*51a0*/  BSYNC B1 ;  /* 0x0000000000017941 */ /* 0x000fea0003800000 */
.L_x_197:
[----:B0-----:R-:W-:Y:S01]  /*51b0*/  @!P5 IMAD R9, R40, R155, R22 ;  /* 0x0000009b2809d224 */ /* 0x001fe200078e0216 */
[----:B------:R-:W-:Y:S04]  /*51c0*/  BSSY B1, `(.L_x_199) ;  /* 0x0000006000017945 */ /* 0x000fe80003800000 */
[----:B------:R0:W-:Y:S01]  /*51d0*/  @!P5 STG.E.U8 desc[UR36][R6.64+0x20], R9 ;  /* 0x000020090600d986 */ /* 0x0001e2000c101124 */
[----:B------:R-:W-:Y:S05]  /*51e0*/  @P1 BRA `(.L_x_200) ;  /* 0x00000000000c1947 */ /* 0x000fea0003800000 */
[----:B--2---:R-:W0:Y:S02]  /*51f0*/  LDG.E.U8 R157, desc[UR36][R4.64+0x21] ;  /* 0x00002124049d7981 */ /* 0x004e24000c1e1100 */
[----:B0-----:R-:W-:-:S05]  /*5200*/  PRMT R9, R157, 0x8880, RZ ;  /* 0x000088809d097816 */ /* 0x001fca00000000ff */
[----:B------:R-:W-:-:S07]  /*5210*/  IMAD R22, R9, R156, RZ ;  /* 0x0000009c09167224 */ /* 0x000fce00078e02ff */
.L_x_200:
[----:B------:R-:W-:Y:S05]  /*5220*/  BSYNC B1 ;  /* 0x0000000000017941 */ /* 0x000fea0003800000 */
.L_x_199:
        /* <DEDUP_REMOVED lines=11> */
.L_x_202:
[----:B------:R-:W-:Y:S05]  /*52e0*/  BSYNC B1 ;  /* 0x0000000000017941 */ /* 0x000fea0003800000 */
.L_x_201:
[----:B0-----:R-:W-:Y:S01]  /*52f0*/  @!P4 IMAD R9, R42, R155, R22 ;  /* 0x0000009b2a09c224 */ /* 0x001fe200078e0216 */
[----:B------:R-:W-:Y:S04]  /*5300*/  BSSY B1, `(.L_x_203) ;  /* 0x0000006000017945 */ /* 0x000fe80003800000 */
[----:B------:R0:W-:Y:S01]  /*5310*/  @!P4 STG.E.U8 desc[UR36][R10.64+0x20], R9 ;  /* 0x000020090a00c986 */ /* 0x0001e2000c101124 */
[----:B------:R-:W-:Y:S05]  /*5320*/  @P3 BRA `(.L_x_204) ;  /* 0x00000000000c3947 */ /* 0x000fea0003800000 */
[----:B--2---:R-:W0:Y:S02]  /*5330*/  LDG.E.U8 R157, desc[UR36][R12.64+0x21] ;  /* 0x000021240c9d7981 */ /* 0x004e24000c1e1100 */
[----:B0-----:R-:W-:-:S05]  /*5340*/  PRMT R9, R157, 0x8880, RZ ;  /* 0x000088809d097816 */ /* 0x001fca00000000ff */
[----:B------:R-:W-:-:S07]  /*5350*/  IMAD R22, R9, R156, RZ ;  /* 0x0000009c09167224 */ /* 0x000fce00078e02ff */
.L_x_204:
[----:B------:R-:W-:Y:S05]  /*5360*/  BSYNC B1 ;  /* 0x0000000000017941 */ /* 0x000fea0003800000 */
.L_x_203:
[----:B------:R-:W-:Y:S01]  /*5370*/  @!P3 IMAD R43, R43, R155, R22 ;  /* 0x0000009b2b2bb224 */ /* 0x000fe200078e0216 */
[----:B------:R-:W-:Y:S04]  /*5380*/  BSSY B1, `(.L_x_205) ;  /* 0x0000006000017945 */ /* 0x000fe80003800000 */
[----:B------:R0:W-:Y:S01]  /*5390*/  @!P3 STG.E.U8 desc[UR36][R10.64+0x21], R43 ;  /* 0x0000212b0a00b986 */ /* 0x0001e2000c101124 */
[----:B------:R-:W-:Y:S05]  /*53a0*/  @P5 BRA `(.L_x_206) ;  /* 0x00000000000c5947 */ /* 0x000fea0003800000 */
[----:B--2---:R-:W0:Y:S02]  /*53b0*/  LDG.E.U8 R157, desc[UR36][R4.64+0x28] ;  /* 0x00002824049d7981 */ /* 0x004e24000c1e1100 */
[----:B0-----:R-:W-:-:S05]  /*53c0*/  PRMT R9, R157, 0x8880, RZ ;  /* 0x000088809d097816 */ /* 0x001fca00000000ff */
[----:B------:R-:W-:-:S07]  /*53d0*/  IMAD R22, R9, R156, RZ ;  /* 0x0000009c09167224 */ /* 0x000fce00078e02ff */
.L_x_206:
[----:B------:R-:W-:Y:S05]  /*53e0*/  BSYNC B1 ;  /* 0x0000000000017941 */ /* 0x000fea0003800000 */
.L_x_205:
[----:B0-----:R-:W-:Y:S01]  /*53f0*/  @!P5 IMAD R9, R44, R155, R22 ;  /* 0x0000009b2c09d224 */ /* 0x001fe200078e0216 */
[----:B------:R-:W-:Y:S04]  /*5400*/  BSSY B1, `(.L_x_207) ;  /* 0x0000006000017945 */ /* 0x000fe80003800000 */
[----:B------:R0:W-:Y:S01]  /*5410*/  @!P5 STG.E.U8 desc[UR36][R6.64+0x28], R9 ;  /* 0x000028090600d986 */ /* 0x0001e2000c101124 */
[----:B------:R-:W-:Y:S05]  /*5420*/  @P1 BRA `(.L_x_208) ;  /* 0x00000000000c1947 */ /* 0x000fea0003800000 */
[----:B--2---:R-:W0:Y:S02]  /*5430*/  LDG.E.U8 R157, desc[UR36][R4.64+0x29] ;  /* 0x00002924049d7981 */ /* 0x004e24000c1e1100 */
[----:B0-----:R-:W-:-:S05]  /*5440*/  PRMT R9, R157, 0x8880, RZ ;  /* 0x000088809d097816 */ /* 0x001fca00000000ff */
[----:B------:R-:W-:-:S07]  /*5450*/  IMAD R22, R9, R156, RZ ;  /* 0x0000009c09167224 */ /* 0x000fce00078e02ff */
.L_x_208:
[----:B------:R-:W-:Y:S05]  /*5460*/  BSYNC B1 ;  /* 0x0000000000017941 */ /* 0x000fea0003800000 */
.L_x_207:
        /* <DEDUP_REMOVED lines=11> */
.L_x_210:
[----:B------:R-:W-:Y:S05]  /*5520*/  BSYNC B1 ;  /* 0x0000000000017941 */ /* 0x000fea0003800000 */
.L_x_209:
[----:B0-----:R-:W-:Y:S01]  /*5530*/  @!P4 IMAD R9, R46, R155, R22 ;  /* 0x0000009b2e09c224 */ /* 0x001fe200078e0216 */
[----:B------:R-:W-:Y:S04]  /*5540*/  BSSY B1, `(.L_x_211) ;  /* 0x0000006000017945 */ /* 0x000fe80003800000 */
[----:B------:R0:W-:Y:S01]  /*5550*/  @!P4 STG.E.U8 desc[UR36][R10.64+0x28], R9 ;  /* 0x000028090a00c986 */ /* 0x0001e2000c101124 */
[----:B------:R-:W-:Y:S05]  /*5560*/  @P3 BRA `(.L_x_212) ;  /* 0x00000000000c3947 */ /* 0x000fea0003800000 */
[----:B--2---:R-:W0:Y:S02]  /*5570*/  LDG.E.U8 R157, desc[UR36][R12.64+0x29] ;  /* 0x000029240c9d7981 */ /* 0x004e24000c1e1100 */
[----:B0-----:R-:W-:-:S05]  /*5580*/  PRMT R9, R157, 0x8880, RZ ;  /* 0x000088809d097816 */ /* 0x001fca00000000ff */
[----:B------:R-:W-:-:S07]  /*5590*/  IMAD R22, R9, R156, RZ ;  /* 0x0000009c09167224 */ /* 0x000fce00078e02ff */
.L_x_212:
[----:B------:R-:W-:Y:S05]  /*55a0*/  BSYNC B1 ;  /* 0x0000000000017941 */ /* 0x000fea0003800000 */
.L_x_211:
[----:B------:R-:W-:Y:S01]  /*55b0*/  @!P3 IMAD R47, R47, R155, R22 ;  /* 0x0000009b2f2fb224 */ /* 0x000fe200078e0216 */
[----:B------:R-:W-:Y:S04]  /*55c0*/  BSSY B1, `(.L_x_213) ;  /* 0x0000006000017945 */ /* 0x000fe80003800000 */
[----:B------:R0:W-:Y:S01]  /*55d0*/  @!P3 STG.E.U8 desc[UR36][R10.64+0x29], R47 ;  /* 0x0000292f0a00b986 */ /* 0x0001e2000c101124 */
[----:B------:R-:W-:Y:S05]  /*55e0*/  @P5 BRA `(.L_x_214) ;  /* 0x00000000000c5947 */ /* 0x000fea0003800000 */
[----:B--2---:R-:W0:Y:S02]  /*55f0*/  LDG.E.U8 R157, desc[UR36][R4.64+0x30] ;  /* 0x00003024049d7981 */ /* 0x004e24000c1e1100 */
[----:B0-----:R-:W-:-:S05]  /*5600*/  PRMT R9, R157, 0x8880, RZ ;  /* 0x000088809d097816 */ /* 0x001fca00000000ff */
[----:B------:R-:W-:-:S07]  /*5610*/  IMAD R22, R9, R156, RZ ;  /* 0x0000009c09167224 */ /* 0x000fce00078e02ff */
.L_x_214:
[----:B------:R-:W-:Y:S05]  /*5620*/  BSYNC B1 ;  /* 0x0000000000017941 */ /* 0x000fea0003800000 */
.L_x_213:
[----:B0-----:R-:W-:Y:S01]  /*5630*/  @!P5 IMAD R9, R48, R155, R22 ;  /* 0x0000009b3009d224 */ /* 0x001fe200078e0216 */
[----:B------:R-:W-:Y:S04]  /*5640*/  BSSY B1, `(.L_x_215) ;  /* 0x0000006000017945 */ /* 0x000fe80003800000 */
[----:B------:R0:W-:Y:S01]  /*5650*/  @!P5 STG.E.U8 desc[UR36][R6.64+0x30], R9 ;  /* 0x000030090600d986 */ /* 0x0001e2000c101124 */
[----:B------:R-:W-:Y:S05]  /*5660*/  @P1 BRA `(.L_x_216) ;  /* 0x00000000000c1947 */ /* 0x000fea0003800000 */
[----:B--2---:R-:W0:Y:S02]  /*5670*/  LDG.E.U8 R157, desc[UR36][R4.64+0x31] ;  /* 0x00003124049d7981 */ /* 0x004e24000c1e1100 */
[----:B0-----:R-:W-:-:S05]  /*5680*/  PRMT R9, R157, 0x8880, RZ ;  /* 0x000088809d097816 */ /* 0x001fca00000000ff */
[----:B------:R-:W-:-:S07]  /*5690*/  IMAD R22, R9, R156, RZ ;  /* 0x0000009c09167224 */ /* 0x000fce00078e02ff */
.L_x_216:
[----:B------:R-:W-:Y:S05]  /*56a0*/  BSYNC B1 ;  /* 0x0000000000017941 */ /* 0x000fea0003800000 */
.L_x_215:
        /* <DEDUP_REMOVED lines=11> */
.L_x_218:
[----:B------:R-:W-:Y:S05]  /*5760*/  BSYNC B1 ;  /* 0x0000000000017941 */ /* 0x000fea0003800000 */
.L_x_217:
[----:B0-----:R-:W-:Y:S01]  /*5770*/  @!P4 IMAD R9, R50, R155, R22 ;  /* 0x0000009b3209c224 */ /* 0x001fe200078e0216 */
[----:B------:R-:W-:Y:S04]  /*5780*/  BSSY B1, `(.L_x_219) ;  /* 0x0000006000017945 */ /* 0x000fe80003800000 */
[----:B------:R0:W-:Y:S01]  /*5790*/  @!P4 STG.E.U8 desc[UR36][R10.64+0x30], R9 ;  /* 0x000030090a00c986 */ /* 0x0001e2000c101124 */
[----:B------:R-:W-:Y:S05]  /*57a0*/  @P3 BRA `(.L_x_220) ;  /* 0x00000000000c3947 */ /* 0x000fea0003800000 */
[----:B--2---:R-:W0:Y:S02]  /*57b0*/  LDG.E.U8 R157, desc[UR36][R12.64+0x31] ;  /* 0x000031240c9d7981 */ /* 0x004e24000c1e1100 */
[----:B0-----:R-:W-:-:S05]  /*57c0*/  PRMT R9, R157, 0x8880, RZ ;  /* 0x000088809d097816 */ /* 0x001fca00000000ff */
[----:B------:R-:W-:-:S07]  /*57d0*/  IMAD R22, R9, R156, RZ ;  /* 0x0000009c09167224 */ /* 0x000fce00078e02ff */
.L_x_220:
[----:B------:R-:W-:Y:S05]  /*57e0*/  BSYNC B1 ;  /* 0x0000000000017941 */ /* 0x000fea0003800000 */
.L_x_219:
[----:B------:R-:W-:Y:S01]  /*57f0*/  @!P3 IMAD R51, R51, R155, R22 ;  /* 0x0000009b3333b224 */ /* 0x000fe200078e0216 */
[----:B------:R-:W-:Y:S04]  /*5800*/  BSSY B1, `(.L_x_221) ;  /* 0x0000006000017945 */ /* 0x000fe80003800000 */
[----:B------:R0:W-:Y:S01]  /*5810*/  @!P3 STG.E.U8 desc[UR36][R10.64+0x31], R51 ;  /* 0x000031330a00b986 */ /* 0x0001e2000c101124 */
[----:B------:R-:W-:Y:S05]  /*5820*/  @P5 BRA `(.L_x_222) ;  /* 0x00000000000c5947 */ /* 0x000fea0003800000 */
[----:B--2---:R-:W0:Y:S02]  /*5830*/  LDG.E.U8 R157, desc[UR36][R4.64+0x38] ;  /* 0x00003824049d7981 */ /* 0x004e24000c1e1100 */
[----:B0-----:R-:W-:-:S05]  /*5840*/  PRMT R9, R157, 0x8880, RZ ;  /* 0x000088809d097816 */ /* 0x001fca00000000ff */
[----:B------:R-:W-:-:S07]  /*5850*/  IMAD R22, R9, R156, RZ ;  /* 0x0000009c09167224 */ /* 0x000fce00078e02ff */
.L_x_222:
[----:B------:R-:W-:Y:S05]  /*5860*/  BSYNC B1 ;  /* 0x0000000000017941 */ /* 0x000fea0003800000 */
.L_x_221:
[----:B0-----:R-:W-:Y:S01]  /*5870*/  @!P5 IMAD R9, R52, R155, R22 ;  /* 0x0000009b3409d224 */ /* 0x001fe200078e0216 */
[----:B------:R-:W-:Y:S04]  /*5880*/  BSSY B1, `(.L_x_223) ;  /* 0x0000006000017945 */ /* 0x000fe80003800000 */
[----:B------:R0:W-:Y:S01]  /*5890*/  @!P5 STG.E.U8 desc[UR36][R6.64+0x38], R9 ;  /* 0x000038090600d986 */ /* 0x0001e2000c101124 */
[----:B------:R-:W-:Y:S05]  /*58a0*/  @P1 BRA `(.L_x_224) ;  /* 0x00000000000c1947 */ /* 0x000fea0003800000 */
[----:B--2---:R-:W0:Y:S02]  /*58b0*/  LDG.E.U8 R157, desc[UR36][R4.64+0x39] ;  /* 0x00003924049d7981 */ /* 0x004e24000c1e1100 */
[----:B0-----:R-:W-:-:S05]  /*58c0*/  PRMT R9, R157, 0x8880, RZ ;  /* 0x000088809d097816 */ /* 0x001fca00000000ff */
[----:B------:R-:W-:-:S07]  /*58d0*/  IMAD R22, R9, R156, RZ ;  /* 0x0000009c09167224 */ /* 0x000fce00078e02ff */
.L_x_224:
[----:B------:R-:W-:Y:S05]  /*58e0*/  BSYNC B1 ;  /* 0x0000000000017941 */ /* 0x000fea0003800000 */
.L_x_223:
        /* <DEDUP_REMOVED lines=11> */
.L_x_226:
[----:B------:R-:W-:Y:S05]  /*59a0*/  BSYNC B1 ;  /* 0x0000000000017941 */ /* 0x000fea0003800000 */
.L_x_225:
[----:B0-----:R-:W-:Y:S01]  /*59b0*/  @!P4 IMAD R9, R54, R155, R22 ;  /* 0x0000009b3609c224 */ /* 0x001fe200078e0216 */
[----:B------:R-:W-:Y:S04]  /*59c0*/  BSSY B1, `(.L_x_227) ;  /* 0x0000006000017945 */ /* 0x000fe80003800000 */
[----:B------:R0:W-:Y:S01]  /*59d0*/  @!P4 STG.E.U8 desc[UR36][R10.64+0x38], R9 ;  /* 0x000038090a00c986 */ /* 0x0001e2000c101124 */
[----:B------:R-:W-:Y:S05]  /*59e0*/  @P3 BRA `(.L_x_228) ;  /* 0x00000000000c3947 */ /* 0x000fea0003800000 */
[----:B--2---:R-:W0:Y:S02]  /*59f0*/  LDG.E.U8 R157, desc[UR36][R12.64+0x39] ;  /* 0x000039240c9d7981 */ /* 0x004e24000c1e1100 */
[----:B0-----:R-:W-:-:S05]  /*5a00*/  PRMT R9, R157, 0x8880, RZ ;  /* 0x000088809d097816 */ /* 0x001fca00000000ff */
[----:B------:R-:W-:-:S07]  /*5a10*/  IMAD R22, R9, R156, RZ ;  /* 0x0000009c09167224 */ /* 0x000fce00078e02ff */
.L_x_228:
[----:B------:R-:W-:Y:S05]  /*5a20*/  BSYNC B1 ;  /* 0x0000000000017941 */ /* 0x000fea0003800000 */
.L_x_227:
[----:B------:R-:W-:Y:S01]  /*5a30*/  @!P3 IMAD R55, R55, R155, R22 ;  /* 0x0000009b3737b224 */ /* 0x000fe200078e0216 */
[----:B------:R-:W-:Y:S04]  /*5a40*/  BSSY B1, `(.L_x_229) ;  /* 0x0000006000017945 */ /* 0x000fe80003800000 */
[----:B------:R0:W-:Y:S01]  /*5a50*/  @!P3 STG.E.U8 desc[UR36][R10.64+0x39], R55 ;  /* 0x000039370a00b986 */ /* 0x0001e2000c101124 */
[----:B------:R-:W-:Y:S05]  /*5a60*/  @P5 BRA `(.L_x_230) ;  /* 0x00000000000c5947 */ /* 0x000fea0003800000 */
[----:B--2---:R-:W0:Y:S02]  /*5a70*/  LDG.E.U8 R157, desc[UR36][R4.64+0x40] ;  /* 0x00004024049d7981 */ /* 0x004e24000c1e1100 */
[----:B0-----:R-:W-:-:S05]  /*5a80*/  PRMT R9, R157, 0x8880, RZ ;  /* 0x000088809d097816 */ /* 0x001fca00000000ff */
[----:B------:R-:W-:-:S07]  /*5a90*/  IMAD R22, R9, R156, RZ ;  /* 0x0000009c09167224 */ /* 0x000fce00078e02ff */
.L_x_230:
[----:B------:R-:W-:Y:S05]  /*5aa0*/  BSYNC B1 ;  /* 0x0000000000017941 */ /* 0x000fea0003800000 */
.L_x_229:
[----:B0-----:R-:W-:Y:S01]  /*5ab0*/  @!P5 IMAD R9, R56, R155, R22 ;  /* 0x0000009b3809d224 */ /* 0x001fe200078e0216 */
[----:B------:R-:W-:Y:S04]  /*5ac0*/  BSSY B1, `(.L_x_231) ;  /* 0x0000006000017945 */ /* 0x000fe80003800000 */
[----:B------:R0:W-:Y:S01]  /*5ad0*/  @!P5 STG.E.U8 desc[UR36][R6.64+0x40], R9 ;  /* 0x000040090600d986 */ /* 0x0001e2000c101124 */
[----:B------:R-:W-:Y:S05]  /*5ae0*/  @P1 BRA `(.L_x_232) ;  /* 0x00000000000c1947 */ /* 0x000fea0003800000 */
[----:B--2---:R-:W0:Y:S02]  /*5af0*/  LDG.E.U8 R157, desc[UR36][R4.64+0x41] ;  /* 0x00004124049d7981 */ /* 0x004e24000c1e1100 */
[----:B0-----:R-:W-:-:S05]  /*5b00*/  PRMT R9, R157, 0x8880, RZ ;  /* 0x000088809d097816 */ /* 0x001fca00000000ff */
[----:B------:R-:W-:-:S07]  /*5b10*/  IMAD R22, R9, R156, RZ ;  /* 0x0000009c09167224 */ /* 0x000fce00078e02ff */
.L_x_232:
[----:B------:R-:W-:Y:S05]  /*5b20*/  BSYNC B1 ;  /* 0x0000000000017941 */ /* 0x000fea0003800000 */
.L_x_231:
        /* <DEDUP_REMOVED lines=11> */
.L_x_234:
[----:B------:R-:W-:Y:S05]  /*5be0*/  BSYNC B1 ;  /* 0x0000000000017941 */ /* 0x000fea0003800000 */
.L_x_233:
[----:B0-----:R-:W-:Y:S01]  /*5bf0*/  @!P4 IMAD R9, R58, R155, R22 ;  /* 0x0000009b3a09c224 */ /* 0x001fe200078e0216 */
[----:B------:R-:W-:Y:S04]  /*5c00*/  BSSY B1, `(.L_x_235) ;  /* 0x0000006000017945 */ /* 0x000fe80003800000 */
[----:B------:R0:W-:Y:S01]  /*5c10*/  @!P4 STG.E.U8 desc[UR36][R10.64+0x40], R9 ;  /* 0x000040090a00c986 */ /* 0x0001e2000c101124 */
[----:B------:R-:W-:Y:S05]  /*5c20*/  @P3 BRA `(.L_x_236) ;  /* 0x00000000000c3947 */ /* 0x000fea0003800000 */
[----:B--2---:R-:W0:Y:S02]  /*5c30*/  LDG.E.U8 R157, desc[UR36][R12.64+0x41] ;  /* 0x000041240c9d7981 */ /* 0x004e24000c1e1100 */
[----:B0-----:R-:W-:-:S05]  /*5c40*/  PRMT R9, R157, 0x8880, RZ ;  /* 0x000088809d097816 */ /* 0x001fca00000000ff */
[----:B------:R-:W-:-:S07]  /*5c50*/  IMAD R22, R9, R156, RZ ;  /* 0x0000009c09167224 */ /* 0x000fce00078e02ff */
.L_x_236:
[----:B------:R-:W-:Y:S05]  /*5c60*/  BSYNC B1 ;  /* 0x0000000000017941 */ /* 0x000fea0003800000 */
.L_x_235:
[----:B------:R-:W-:Y:S01]  /*5c70*/  @!P3 IMAD R59, R59, R155, R22 ;  /* 0x0000009b3b3bb224 */ /* 0x000fe200078e0216 */
[----:B------:R-:W-:Y:S04]  /*5c80*/  BSSY B1, `(.L_x_237) ;  /* 0x0000006000017945 */ /* 0x000fe80003800000 */
[----:B------:R0:W-:Y:S01]  /*5c90*/  @!P3 STG.E.U8 desc[UR36][R10.64+0x41], R59 ;  /* 0x0000413b0a00b986 */ /* 0x0001e2000c101124 */
[----:B------:R-:W-:Y:S05]  /*5ca0*/  @P5 BRA `(.L_x_238) ;  /* 0x00000000000c5947 */ /* 0x000fea0003800000 */
[----:B--2---:R-:W0:Y:S02]  /*5cb0*/  LDG.E.U8 R157, desc[UR36][R4.64+0x48] ;  /* 0x00004824049d7981 */ /* 0x004e24000c1e1100 */
[----:B0-----:R-:W-:-:S05]  /*5cc0*/  PRMT R9, R157, 0x8880, RZ ;  /* 0x000088809d097816 */ /* 0x001fca00000000ff */
[----:B------:R-:W-:-:S07]  /*5cd0*/  IMAD R22, R9, R156, RZ ;  /* 0x0000009c09167224 */ /* 0x000fce00078e02ff */
.L_x_238:
[----:B------:R-:W-:Y:S05]  /*5ce0*/  BSYNC B1 ;  /* 0x0000000000017941 */ /* 0x000fea0003800000 */
.L_x_237:
[----:B0-----:R-:W-:Y:S01]  /*5cf0*/  @!P5 IMAD R9, R60, R155, R22 ;  /* 0x0000009b3c09d224 */ /* 0x001fe200078e0216 */
[----:B------:R-:W-:Y:S04]  /*5d00*/  BSSY B1, `(.L_x_239) ;  /* 0x0000006000017945 */ /* 0x000fe80003800000 */
[----:B------:R0:W-:Y:S01]  /*5d10*/  @!P5 STG.E.U8 desc[UR36][R6.64+0x48], R9 ;  /* 0x000048090600d986 */ /* 0x0001e2000c101124 */
[----:B------:R-:W-:Y:S05]  /*5d20*/  @P1 BRA `(.L_x_240) ;  /* 0x00000000000c1947 */ /* 0x000fea0003800000 */
[----:B--2---:R-:W0:Y:S02]  /*5d30*/  LDG.E.U8 R157, desc[UR36][R4.64+0x49] ;  /* 0x00004924049d7981 */ /* 0x004e24000c1e1100 */
[----:B0-----:R-:W-:-:S05]  /*5d40*/  PRMT R9, R157, 0x8880, RZ ;  /* 0x000088809d097816 */ /* 0x001fca00000000ff */
[----:B------:R-:W-:-:S07]  /*5d50*/  IMAD R22, R9, R156, RZ ;  /* 0x0000009c09167224 */ /* 0x000fce00078e02ff */
.L_x_240:
[----:B------:R-:W-:Y:S05]  /*5d60*/  BSYNC B1 ;  /* 0x0000000000017941 */ /* 0x000fea0003800000 */
.L_x_239:
        /* <DEDUP_REMOVED lines=11> */
.L_x_242:
[----:B------:R-:W-:Y:S05]  /*5e20*/  BSYNC B1 ;  /* 0x0000000000017941 */ /* 0x000fea0003800000 */
.L_x_241:
[----:B0-----:R-:W-:Y:S01]  /*5e30*/  @!P4 IMAD R9, R62, R155, R22 ;  /* 0x0000009b3e09c224 */ /* 0x001fe200078e0216 */
[----:B------:R-:W-:Y:S04]  /*5e40*/  BSSY B1, `(.L_x_243) ;  /* 0x0000006000017945 */ /* 0x000fe80003800000 */
[----:B------:R0:W-:Y:S01]  /*5e50*/  @!P4 STG.E.U8 desc[UR36][R10.64+0x48], R9 ;  /* 0x000048090a00c986 */ /* 0x0001e2000c101124 */
[----:B------:R-:W-:Y:S05]  /*5e60*/  @P3 BRA `(.L_x_244) ;  /* 0x00000000000c3947 */ /* 0x000fea0003800000 */
[----:B--2---:R-:W0:Y:S02]  /*5e70*/  LDG.E.U8 R157, desc[UR36][R12.64+0x49] ;  /* 0x000049240c9d7981 */ /* 0x004e24000c1e1100 */
[----:B0-----:R-:W-:-:S05]  /*5e80*/  PRMT R9, R157, 0x8880, RZ ;  /* 0x000088809d097816 */ /* 0x001fca00000000ff */
[----:B------:R-:W-:-:S07]  /*5e90*/  IMAD R22, R9, R156, RZ ;  /* 0x0000009c09167224 */ /* 0x000fce00078e02ff */
.L_x_244:
[----:B------:R-:W-:Y:S05]  /*5ea0*/  BSYNC B1 ;  /* 0x0000000000017941 */ /* 0x000fea0003800000 */
.L_x_243:
[----:B------:R-:W-:Y:S01]  /*5eb0*/  @!P3 IMAD R63, R63, R155, R22 ;  /* 0x0000009b3f3fb224 */ /* 0x000fe200078e0216 */
[----:B------:R-:W-:Y:S04]  /*5ec0*/  BSSY B1, `(.L_x_245) ;  /* 0x0000006000017945 */ /* 0x000fe80003800000 */
[----:B------:R0:W-:Y:S01]  /*5ed0*/  @!P3 STG.E.U8 desc[UR36][R10.64+0x49], R63 ;  /* 0x0000493f0a00b986 */ /* 0x0001e2000c101124 */
[----:B------:R-:W-:Y:S05]  /*5ee0*/  @P5 BRA `(.L_x_246) ;  /* 0x00000000000c5947 */ /* 0x000fea0003800000 */
[----:B--2---:R-:W0:Y:S02]  /*5ef0*/  LDG.E.U8 R157, desc[UR36][R4.64+0x50] ;  /* 0x00005024049d7981 */ /* 0x004e24000c1e1100 */
[----:B0-----:R-:W-:-:S05]  /*5f00*/  PRMT R9, R157, 0x8880, RZ ;  /* 0x000088809d097816 */ /* 0x001fca00000000ff */
[----:B------:R-:W-:-:S07]  /*5f10*/  IMAD R22, R9, R156, RZ ;  /* 0x0000009c09167224 */ /* 0x000fce00078e02ff */
.L_x_246:
[----:B------:R-:W-:Y:S05]  /*5f20*/  BSYNC B1 ;  /* 0x0000000000017941 */ /* 0x000fea0003800000 */
.L_x_245:
[----:B0-----:R-:W-:Y:S01]  /*5f30*/  @!P5 IMAD R9, R64, R155, R22 ;  /* 0x0000009b4009d224 */ /* 0x001fe200078e0216 */
[----:B------:R-:W-:Y:S04]  /*5f40*/  BSSY B1, `(.L_x_247) ;  /* 0x0000006000017945 */ /* 0x000fe80003800000 */
[----:B------:R0:W-:Y:S01]  /*5f50*/  @!P5 STG.E.U8 desc[UR36][R6.64+0x50], R9 ;  /* 0x000050090600d986 */ /* 0x0001e2000c101124 */
[----:B------:R-:W-:Y:S05]  /*5f60*/  @P1 BRA `(.L_x_248) ;  /* 0x00000000000c1947 */ /* 0x000fea0003800000 */
[----:B--2---:R-:W0:Y:S02]  /*5f70*/  LDG.E.U8 R157, desc[UR36][R4.64+0x51] ;  /* 0x00005124049d7981 */ /* 0x004e24000c1e1100 */
[----:B0-----:R-:W-:-:S05]  /*5f80*/  PRMT R9, R157, 0x8880, RZ ;  /* 0x000088809d097816 */ /* 0x001fca00000000ff */
[----:B------:R-:W-:-:S07]  /*5f90*/  IMAD R22, R9, R156, RZ ;  /* 0x0000009c09167224 */ /* 0x000fce00078e02ff */
.L_x_248:
[----:B------:R-:W-:Y:S05]  /*5fa0*/  BSYNC B1 ;  /* 0x0000000000017941 */ /* 0x000fea0003800000 */
.L_x_247:
        /* <DEDUP_REMOVED lines=11> */
.L_x_250:
[----:B------:R-:W-:Y:S05]  /*6060*/  BSYNC B1 ;  /* 0x0000000000017941 */ /* 0x000fea0003800000 */
.L_x_249:
[----:B0-----:R-:W-:Y:S01]  /*6070*/  @!P4 IMAD R9, R66, R155, R22 ;  /* 0x0000009b4209c224 */ /* 0x001fe200078e0216 */
[----:B------:R-:W-:Y:S04]  /*6080*/  BSSY B1, `(.L_x_251) ;  /* 0x0000006000017945 */ /* 0x000fe80003800000 */
[----:B------:R0:W-:Y:S01]  /*6090*/  @!P4 STG.E.U8 desc[UR36][R10.64+0x50], R9 ;  /* 0x000050090a00c986 */ /* 0x0001e2000c101124 */
[----:B------:R-:W-:Y:S05]  /*60a0*/  @P3 BRA `(.L_x_252) ;  /* 0x00000000000c3947 */ /* 0x000fea0003800000 */
[----:B--2---:R-:W0:Y:S02]  /*60b0*/  LDG.E.U8 R157, desc[UR36][R12.64+0x51] ;  /* 0x000051240c9d7981 */ /* 0x004e24000c1e1100 */
[----:B0-----:R-:W-:-:S05]  /*60c0*/  PRMT R9, R157, 0x8880, RZ ;  /* 0x000088809d097816 */ /* 0x001fca00000000ff */
[----:B------:R-:W-:-:S07]  /*60d0*/  IMAD R22, R9, R156, RZ ;  /* 0x0000009c09167224 */ /* 0x000fce00078e02ff */
.L_x_252:
[----:B------:R-:W-:Y:S05]  /*60e0*/  BSYNC B1 ;  /* 0x0000000000017941 */ /* 0x000fea0003800000 */
.L_x_251:
[----:B------:R-:W-:Y:S01]  /*60f0*/  @!P3 IMAD R67, R67, R155, R22 ;  /* 0x0000009b4343b224 */ /* 0x000fe200078e0216 */
[----:B------:R-:W-:Y:S04]  /*6100*/  BSSY B1, `(.L_x_253) ;  /* 0x0000006000017945 */ /* 0x000fe80003800000 */
[----:B------:R0:W-:Y:S01]  /*6110*/  @!P3 STG.E.U8 desc[UR36][R10.64+0x51], R67 ;  /* 0x000051430a00b986 */ /* 0x0001e2000c101124 */
[----:B------:R-:W-:Y:S05]  /*6120*/  @P5 BRA `(.L_x_254) ;  /* 0x00000000000c5947 */ /* 0x000fea0003800000 */
[----:B--2---:R-:W0:Y:S02]  /*6130*/  LDG.E.U8 R157, desc[UR36][R4.64+0x58] ;  /* 0x00005824049d7981 */ /* 0x004e24000c1e1100 */
[----:B0-----:R-:W-:-:S05]  /*6140*/  PRMT R9, R157, 0x8880, RZ ;  /* 0x000088809d097816 */ /* 0x001fca00000000ff */
[----:B------:R-:W-:-:S07]  /*6150*/  IMAD R22, R9, R156, RZ ;  /* 0x0000009c09167224 */ /* 0x000fce00078e02ff */
.L_x_254:
[----:B------:R-:W-:Y:S05]  /*6160*/  BSYNC B1 ;  /* 0x0000000000017941 */ /* 0x000fea0003800000 */
.L_x_253:
[----:B0-----:R-:W-:Y:S01]  /*6170*/  @!P5 IMAD R9, R68, R155, R22 ;  /* 0x0000009b4409d224 */ /* 0x001fe200078e0216 */
[----:B------:R-:W-:Y:S04]  /*6180*/  BSSY B1, `(.L_x_255) ;  /* 0x0000006000017945 */ /* 0x000fe80003800000 */
[----:B------:R0:W-:Y:S01]  /*6190*/  @!P5 STG.E.U8 desc[UR36][R6.64+0x58], R9 ;  /* 0x000058090600d986 */ /* 0x0001e2000c101124 */
[----:B------:R-:W-:Y:S05]  /*61a0*/  @P1 BRA `(.L_x_256) ;  /* 0x00000000000c1947 */ /* 0x000fea0003800000 */
[----:B--2---:R-:W0:Y:S02]  /*61b0*/  LDG.E.U8 R157, desc[UR36][R4.64+0x59] ;  /* 0x00005924049d7981 */ /* 0x004e24000c1e1100 */
[----:B0-----:R-:W-:-:S05]  /*61c0*/  PRMT R9, R157, 0x8880, RZ ;  /* 0x000088809d097816 */ /* 0x001fca00000000ff */
[----:B------:R-:W-:-:S07]  /*61d0*/  IMAD R22, R9, R156, RZ ;  /* 0x0000009c09167224 */ /* 0x000fce00078e02ff */
.L_x_256:
[----:B------:R-:W-:Y:S05]  /*61e0*/  BSYNC B1 ;  /* 0x0000000000017941 */ /* 0x000fea0003800000 */
.L_x_255:
        /* <DEDUP_REMOVED lines=11> */
.L_x_258:
[----:B------:R-:W-:Y:S05]  /*62a0*/  BSYNC B1 ;  /* 0x0000000000017941 */ /* 0x000fea0003800000 */
.L_x_257:
[----:B0-----:R-:W-:Y:S01]  /*62b0*/  @!P4 IMAD R9, R70, R155, R22 ;  /* 0x0000009b4609c224 */ /* 0x001fe200078e0216 */
[----:B------:R-:W-:Y:S04]  /*62c0*/  BSSY B1, `(.L_x_259) ;  /* 0x0000006000017945 */ /* 0x000fe80003800000 */
[----:B------:R0:W-:Y:S01]  /*62d0*/  @!P4 STG.E.U8 desc[UR36][R10.64+0x58], R9 ;  /* 0x000058090a00c986 */ /* 0x0001e2000c101124 */
[----:B------:R-:W-:Y:S05]  /*62e0*/  @P3 BRA `(.L_x_260) ;  /* 0x00000000000c3947 */ /* 0x000fea0003800000 */
[----:B--2---:R-:W0:Y:S02]  /*62f0*/  LDG.E.U8 R157, desc[UR36][R12.64+0x59] ;  /* 0x000059240c9d7981 */ /* 0x004e24000c1e1100 */
[----:B0-----:R-:W-:-:S05]  /*6300*/  PRMT R9, R157, 0x8880, RZ ;  /* 0x000088809d097816 */ /* 0x001fca00000000ff */
[----:B------:R-:W-:-:S07]  /*6310*/  IMAD R22, R9, R156, RZ ;  /* 0x0000009c09167224 */ /* 0x000fce00078e02ff */
.L_x_260:
[----:B------:R-:W-:Y:S05]  /*6320*/  BSYNC B1 ;  /* 0x0000000000017941 */ /* 0x000fea0003800000 */
.L_x_259:
[----:B------:R-:W-:Y:S01]  /*6330*/  @!P3 IMAD R71, R71, R155, R22 ;  /* 0x0000009b4747b224 */ /* 0x000fe200078e0216 */
[----:B------:R-:W-:Y:S04]  /*6340*/  BSSY B1, `(.L_x_261) ;  /* 0x0000006000017945 */ /* 0x000fe80003800000 */
[----:B------:R0:W-:Y:S01]  /*6350*/  @!P3 STG.E.U8 desc[UR36][R10.64+0x59], R71 ;  /* 0x000059470a00b986 */ /* 0x0001e2000c101124 */
[----:B------:R-:W-:Y:S05]  /*6360*/  @P5 BRA `(.L_x_262) ;  /* 0x00000000000c5947 */ /* 0x000fea0003800000 */
[----:B--2---:R-:W0:Y:S02]  /*6370*/  LDG.E.U8 R157, desc[UR36][R4.64+0x60] ;  /* 0x00006024049d7981 */ /* 0x004e24000c1e1100 */
[----:B0-----:R-:W-:-:S05]  /*6380*/  PRMT R9, R157, 0x8880, RZ ;  /* 0x000088809d097816 */ /* 0x001fca00000000ff */
[----:B------:R-:W-:-:S07]  /*6390*/  IMAD R22, R9, R156, RZ ;  /* 0x0000009c09167224 */ /* 0x000fce00078e02ff */
.L_x_262:
[----:B------:R-:W-:Y:S05]  /*63a0*/  BSYNC B1 ;  /* 0x0000000000017941 */ /* 0x000fea0003800000 */
.L_x_261:
[----:B0-----:R-:W-:Y:S01]  /*63b0*/  @!P5 IMAD R9, R72, R155, R22 ;  /* 0x0000009b4809d224 */ /* 0x001fe200078e0216 */
[----:B------:R-:W-:Y:S04]  /*63c0*/  BSSY B1, `(.L_x_263) ;  /* 0x0000006000017945 */ /* 0x000fe80003800000 */
[----:B------:R0:W-:Y:S01]  /*63d0*/  @!P5 STG.E.U8 desc[UR36][R6.64+0x60], R9 ;  /* 0x000060090600d986 */ /* 0x0001e2000c101124 */
[----:B------:R-:W-:Y:S05]  /*63e0*/  @P1 BRA `(.L_x_264) ;  /* 0x00000000000c1947 */ /* 0x000fea0003800000 */
[----:B--2---:R-:W0:Y:S02]  /*63f0*/  LDG.E.U8 R157, desc[UR36][R4.64+0x61] ;  /* 0x00006124049d7981 */ /* 0x004e24000c1e1100 */
[----:B0-----:R-:W-:-:S05]  /*6400*/  PRMT R9, R157, 0x8880, RZ ;  /* 0x000088809d097816 */ /* 0x001fca00000000ff */
[----:B------:R-:W-:-:S07]  /*6410*/  IMAD R22, R9, R156, RZ ;  /* 0x0000009c09167224 */ /* 0x000fce00078e02ff */
.L_x_264:
[----:B------:R-:W-:Y:S05]  /*6420*/  BSYNC B1 ;  /* 0x0000000000017941 */ /* 0x000fea0003800000 */
.L_x_263:
        /* <DEDUP_REMOVED lines=11> */
.L_x_266:
[----:B------:R-:W-:Y:S05]  /*64e0*/  BSYNC B1 ;  /* 0x0000000000017941 */ /* 0x000fea0003800000 */
.L_x_265:
[----:B0-----:R-:W-:Y:S01]  /*64f0*/  @!P4 IMAD R9, R74, R155, R22 ;  /* 0x0000009b4a09c224 */ /* 0x001fe200078e0216 */
[----:B------:R-:W-:Y:S04]  /*6500*/  BSSY B1, `(.L_x_267) ;  /* 0x0000006000017945 */ /* 0x000fe80003800000 */
[----:B------:R0:W-:Y:S01]  /*6510*/  @!P4 STG.E.U8 desc[UR36][R10.64+0x60], R9 ;  /* 0x000060090a00c986 */ /* 0x0001e2000c101124 */
[----:B------:R-:W-:Y:S05]  /*6520*/  @P3 BRA `(.L_x_268) ;  /* 0x00000000000c3947 */ /* 0x000fea0003800000 */
[----:B--2---:R-:W0:Y:S02]  /*6530*/  LDG.E.U8 R157, desc[UR36][R12.64+0x61] ;  /* 0x000061240c9d7981 */ /* 0x004e24000c1e1100 */
[----:B0-----:R-:W-:-:S05]  /*6540*/  PRMT R9, R157, 0x8880, RZ ;  /* 0x000088809d097816 */ /* 0x001fca00000000ff */
[----:B------:R-:W-:-:S07]  /*6550*/  IMAD R22, R9, R156, RZ ;  /* 0x0000009c09167224 */ /* 0x000fce00078e02ff */
.L_x_268:
[----:B------:R-:W-:Y:S05]  /*6560*/  BSYNC B1 ;  /* 0x0000000000017941 */ /* 0x000fea0003800000 */
.L_x_267:
[----:B------:R-:W-:Y:S01]  /*6570*/  @!P3 IMAD R75, R75, R155, R22 ;  /* 0x0000009b4b4bb224 */ /* 0x000fe200078e0216 */
[----:B------:R-:W-:Y:S04]  /*6580*/  BSSY B1, `(.L_x_269) ;  /* 0x0000006000017945 */ /* 0x000fe80003800000 */
[----:B------:R0:W-:Y:S01]  /*6590*/  @!P3 STG.E.U8 desc[UR36][R10.64+0x61], R75 ;  /* 0x0000614b0a00b986 */ /* 0x0001e2000c101124 */
[----:B------:R-:W-:Y:S05]  /*65a0*/  @P5 BRA `(.L_x_270) ;  /* 0x00000000000c5947 */ /* 0x000fea0003800000 */
[----:B--2---:R-:W0:Y:S02]  /*65b0*/  LDG.E.U8 R157, desc[UR36][R4.64+0x68] ;  /* 0x00006824049d7981 */ /* 0x004e24000c1e1100 */
[----:B0-----:R-:W-:-:S05]  /*65c0*/  PRMT R9, R157, 0x8880, RZ ;  /* 0x000088809d097816 */ /* 0x001fca00000000ff */
[----:B------:R-:W-:-:S07]  /*65d0*/  IMAD R22, R9, R156, RZ ;  /* 0x0000009c09167224 */ /* 0x000fce00078e02ff */
.L_x_270:
[----:B------:R-:W-:Y:S05]  /*65e0*/  BSYNC B1 ;  /* 0x0000000000017941 */ /* 0x000fea0003800000 */
.L_x_269:
[----:B0-----:R-:W-:Y:S01]  /*65f0*/  @!P5 IMAD R9, R76, R155, R22 ;  /* 0x0000009b4c09d224 */ /* 0x001fe200078e0216 */
[----:B------:R-:W-:Y:S04]  /*6600*/  BSSY B1, `(.L_x_271) ;  /* 0x0000006000017945 */ /* 0x000fe80003800000 */
[----:B------:R0:W-:Y:S01]  /*6610*/  @!P5 STG.E.U8 desc[UR36][R6.64+0x68], R9 ;  /* 0x000068090600d986 */ /* 0x0001e2000c101124 */
[----:B------:R-:W-:Y:S05]  /*6620*/  @P1 BRA `(.L_x_272) ;  /* 0x00000000000c1947 */ /* 0x000fea0003800000 */
[----:B--2---:R-:W0:Y:S02]  /*6630*/  LDG.E.U8 R157, desc[UR36][R4.64+0x69] ;  /* 0x00006924049d7981 */ /* 0x004e24000c1e1100 */
[----:B0-----:R-:W-:-:S05]  /*6640*/  PRMT R9, R157, 0x8880, RZ ;  /* 0x000088809d097816 */ /* 0x001fca00000000ff */
[----:B------:R-:W-:-:S07]  /*6650*/  IMAD R22, R9, R156, RZ ;  /* 0x0000009c09167224 */ /* 0x000fce00078e02ff */
.L_x_272:
[----:B------:R-:W-:Y:S05]  /*6660*/  BSYNC B1 ;  /* 0x0000000000017941 */ /* 0x000fea0003800000 */
.L_x_271:
        /* <DEDUP_REMOVED lines=11> */
.L_x_274:
[----:B------:R-:W-:Y:S05]  /*6720*/  BSYNC B1 ;  /* 0x0000000000017941 */ /* 0x000fea0003800000 */
.L_x_273:
[----:B0-----:R-:W-:Y:S01]  /*6730*/  @!P4 IMAD R9, R78, R155, R22 ;  /* 0x0000009b4e09c224 */ /* 0x001fe200078e0216 */
[----:B------:R-:W-:Y:S04]  /*6740*/  BSSY B1, `(.L_x_275) ;  /* 0x0000006000017945 */ /* 0x000fe80003800000 */
[----:B------:R0:W-:Y:S01]  /*6750*/  @!P4 STG.E.U8 desc[UR36][R10.64+0x68], R9 ;  /* 0x000068090a00c986 */ /* 0x0001e2000c101124 */
[----:B------:R-:W-:Y:S05]  /*6760*/  @P3 BRA `(.L_x_276) ;  /* 0x00000000000c3947 */ /* 0x000fea0003800000 */
[----:B--2---:R-:W0:Y:S02]  /*6770*/  LDG.E.U8 R157, desc[UR36][R12.64+0x69] ;  /* 0x000069240c9d7981 */ /* 0x004e24000c1e1100 */
[----:B0-----:R-:W-:-:S05]  /*6780*/  PRMT R9, R157, 0x8880, RZ ;  /* 0x000088809d097816 */ /* 0x001fca00000000ff */
[----:B------:R-:W-:-:S07]  /*6790*/  IMAD R22, R9, R156, RZ ;  /* 0x0000009c09167224 */ /* 0x000fce00078e02ff */
.L_x_276:
[----:B------:R-:W-:Y:S05]  /*67a0*/  BSYNC B1 ;  /* 0x0000000000017941 */ /* 0x000fea0003800000 */
.L_x_275:
[----:B------:R-:W-:Y:S01]  /*67b0*/  @!P3 IMAD R79, R79, R155, R22 ;  /* 0x0000009b4f4fb224 */ /* 0x000fe200078e0216 */
[----:B------:R-:W-:Y:S04]  /*67c0*/  BSSY B1, `(.L_x_277) ;  /* 0x0000006000017945 */ /* 0x000fe80003800000 */
[----:B------:R0:W-:Y:S01]  /*67d0*/  @!P3 STG.E.U8 desc[UR36][R10.64+0x69], R79 ;  /* 0x0000694f0a00b986 */ /* 0x0001e2000c101124 */
[----:B------:R-:W-:Y:S05]  /*67e0*/  @P5 BRA `(.L_x_278) ;  /* 0x00000000000c5947 */ /* 0x000fea0003800000 */
[----:B--2---:R-:W0:Y:S02]  /*67f0*/  LDG.E.U8 R157, desc[UR36][R4.64+0x70] ;  /* 0x00007024049d7981 */ /* 0x004e24000c1e1100 */
[----:B0-----:R-:W-:-:S05]  /*6800*/  PRMT R9, R157, 0x8880, RZ ;  /* 0x000088809d097816 */ /* 0x001fca00000000ff */
[----:B------:R-:W-:-:S07]  /*6810*/  IMAD R22, R9, R156, RZ ;  /* 0x0000009c09167224 */ /* 0x000fce00078e02ff */
.L_x_278:
[----:B------:R-:W-:Y:S05]  /*6820*/  BSYNC B1 ;  /* 0x0000000000017941 */ /* 0x000fea0003800000 */
.L_x_277:
[----:B0-----:R-:W-:Y:S01]  /*6830*/  @!P5 IMAD R9, R80, R155, R22 ;  /* 0x0000009b5009d224 */ /* 0x001fe200078e0216 */
[----:B------:R-:W-:Y:S04]  /*6840*/  BSSY B1, `(.L_x_279) ;  /* 0x0000006000017945 */ /* 0x000fe80003800000 */
[----:B------:R0:W-:Y:S01]  /*6850*/  @!P5 STG.E.U8 desc[UR36][R6.64+0x70], R9 ;  /* 0x000070090600d986 */ /* 0x0001e2000c101124 */
[----:B------:R-:W-:Y:S05]  /*6860*/  @P1 BRA `(.L_x_280) ;  /* 0x00000000000c1947 */ /* 0x000fea0003800000 */
[----:B--2---:R-:W0:Y:S02]  /*6870*/  LDG.E.U8 R157, desc[UR36][R4.64+0x71] ;  /* 0x00007124049d7981 */ /* 0x004e24000c1e1100 */
[----:B0-----:R-:W-:-:S05]  /*6880*/  PRMT R9, R157, 0x8880, RZ ;  /* 0x000088809d097816 */ /* 0x001fca00000000ff */
[----:B------:R-:W-:-:S07]  /*6890*/  IMAD R22, R9, R156, RZ ;  /* 0x0000009c09167224 */ /* 0x000fce00078e02ff */
.L_x_280:
[----:B------:R-:W-:Y:S05]  /*68a0*/  BSYNC B1 ;  /* 0x0000000000017941 */ /* 0x000fea0003800000 */
.L_x_279:
[----:B------:R-:W-:Y:S01]  /*68b0*/  ISETP.LT.OR P4, PT, R3, 0x71, !P0 ;  /* 0x000000710300780c */ /* 0x000fe20004781670 */
[----:B------:R-:W-:Y:S01]  /*68c0*/  @!P1 IMAD R81, R81, R155, R22 ;  /* 0x0000009b51519224 */ /* 0x000fe200078e0216 */
[----:B------:R-:W-:Y:S01]  /*68d0*/  BSSY B1, `(.L_x_281) ;  /* 0x000000a000017945 */ /* 0x000fe20003800000 */
[C---:B------:R-:W-:Y:S02]  /*68e0*/  ISETP.LT.OR P3, PT, R3.reuse, 0x72, !P0 ;  /* 0x000000720300780c */ /* 0x040fe40004761670 */
        /* <DEDUP_REMOVED lines=8> */
.L_x_282:
[----:B------:R-:W-:Y:S05]  /*6970*/  BSYNC B1 ;  /* 0x0000000000017941 */ /* 0x000fea0003800000 */
.L_x_281:
[----:B0-----:R-:W-:Y:S01]  /*6980*/  @!P4 IMAD R9, R82, R155, R22 ;  /* 0x0000009b5209c224 */ /* 0x001fe200078e0216 */
[----:B------:R-:W-:Y:S04]  /*6990*/  BSSY B1, `(.L_x_283) ;  /* 0x0000006000017945 */ /* 0x000fe80003800000 */
[----:B------:R0:W-:Y:S01]  /*69a0*/  @!P4 STG.E.U8 desc[UR36][R10.64+0x70], R9 ;  /* 0x000070090a00c986 */ /* 0x0001e2000c101124 */
[----:B------:R-:W-:Y:S05]  /*69b0*/  @P3 BRA `(.L_x_284) ;  /* 0x00000000000c3947 */ /* 0x000fea0003800000 */
[----:B--2---:R-:W0:Y:S02]  /*69c0*/  LDG.E.U8 R157, desc[UR36][R12.64+0x71] ;  /* 0x000071240c9d7981 */ /* 0x004e24000c1e1100 */
[----:B0-----:R-:W-:-:S05]  /*69d0*/  PRMT R9, R157, 0x8880, RZ ;  /* 0x000088809d097816 */ /* 0x001fca00000000ff */
[----:B------:R-:W-:-:S07]  /*69e0*/  IMAD R22, R9, R156, RZ ;  /* 0x0000009c09167224 */ /* 0x000fce00078e02ff */
.L_x_284:
[----:B------:R-:W-:Y:S05]  /*69f0*/  BSYNC B1 ;  /* 0x0000000000017941 */ /* 0x000fea0003800000 */
.L_x_283:
[----:B------:R-:W-:Y:S01]  /*6a00*/  @!P3 IMAD R83, R83, R155, R22 ;  /* 0x0000009b5353b224 */ /* 0x000fe200078e0216 */
[----:B------:R-:W-:Y:S04]  /*6a10*/  BSSY B1, `(.L_x_285) ;  /* 0x0000006000017945 */ /* 0x000fe80003800000 */
[----:B------:R0:W-:Y:S01]  /*6a20*/  @!P3 STG.E.U8 desc[UR36][R10.64+0x71], R83 ;  /* 0x000071530a00b986 */ /* 0x0001e2000c101124 */
[----:B------:R-:W-:Y:S05]  /*6a30*/  @P1 BRA `(.L_x_286) ;  /* 0x00000000000c1947 */ /* 0x000fea0003800000 */
[----:B--2---:R-:W0:Y:S02]  /*6a40*/  LDG.E.U8 R157, desc[UR36][R4.64+0x78] ;  /* 0x00007824049d7981 */ /* 0x004e24000c1e1100 */
[----:B0-----:R-:W-:-:S05]  /*6a50*/  PRMT R9, R157, 0x8880, RZ ;  /* 0x000088809d097816 */ /* 0x001fca00000000ff */
[----:B------:R-:W-:-:S07]  /*6a60*/  IMAD R22, R9, R156, RZ ;  /* 0x0000009c09167224 */ /* 0x000fce00078e02ff */
.L_x_286:
[----:B------:R-:W-:Y:S05]  /*6a70*/  BSYNC B1 ;  /* 0x0000000000017941 */ /* 0x000fea0003800000 */
.L_x_285:
[----:B0-----:R-:W-:Y:S01]  /*6a80*/  @!P1 IMAD R9, R84, R155, R22 ;  /* 0x0000009b54099224 */ /* 0x001fe200078e0216 */
[----:B------:R-:W-:Y:S04]  /*6a90*/  BSSY B1, `(.L_x_287) ;  /* 0x0000006000017945 */ /* 0x000fe80003800000 */
[----:B------:R0:W-:Y:S01]  /*6aa0*/  @!P1 STG.E.U8 desc[UR36][R6.64+0x78], R9 ;  /* 0x0000780906009986 */ /* 0x0001e2000c101124 */
[----:B------:R-:W-:Y:S05]  /*6ab0*/  @P2 BRA `(.L_x_288) ;  /* 0x00000000000c2947 */ /* 0x000fea0003800000 */
[----:B--2---:R-:W0:Y:S02]  /*6ac0*/  LDG.E.U8 R157, desc[UR36][R4.64+0x79] ;  /* 0x00007924049d7981 */ /* 0x004e24000c1e1100 */
[----:B0-----:R-:W-:-:S05]  /*6ad0*/  PRMT R9, R157, 0x8880, RZ ;  /* 0x000088809d097816 */ /* 0x001fca00000000ff */
[----:B------:R-:W-:-:S07]  /*6ae0*/  IMAD R22, R9, R156, RZ ;  /* 0x0000009c09167224 */ /* 0x000fce00078e02ff */
.L_x_288:
[----:B------:R-:W-:Y:S05]  /*6af0*/  BSYNC B1 ;  /* 0x0000000000017941 */ /* 0x000fea0003800000 */
.L_x_287:
[----:B------:R-:W-:Y:S01]  /*6b00*/  @!P2 IMAD R85, R85, R155, R22 ;  /* 0x0000009b5555a224 */ /* 0x000fe200078e0216 */
[----:B------:R-:W-:Y:S04]  /*6b10*/  BSSY B1, `(.L_x_289) ;  /* 0x0000006000017945 */ /* 0x000fe80003800000 */
[----:B------:R0:W-:Y:S01]  /*6b20*/  @!P2 STG.E.U8 desc[UR36][R6.64+0x79], R85 ;  /* 0x000079550600a986 */ /* 0x0001e2000c101124 */
[----:B------:R-:W-:Y:S05]  /*6b30*/  @P5 BRA `(.L_x_290) ;  /* 0x00000000000c5947 */ /* 0x000fea0003800000 */
[----:B--2---:R-:W2:Y:S02]  /*6b40*/  LDG.E.U8 R157, desc[UR36][R12.64+0x78] ;  /* 0x000078240c9d7981 */ /* 0x004ea4000c1e1100 */
[----:B--2---:R-:W-:-:S05]  /*6b50*/  PRMT R5, R157, 0x8880, RZ ;  /* 0x000088809d057816 */ /* 0x004fca00000000ff */
[----:B------:R-:W-:-:S07]  /*6b60*/  IMAD R22, R5, R156, RZ ;  /* 0x0000009c05167224 */ /* 0x000fce00078e02ff */
.L_x_290:
[----:B------:R-:W-:Y:S05]  /*6b70*/  BSYNC B1 ;  /* 0x0000000000017941 */ /* 0x000fea0003800000 */
.L_x_289:
[----:B------:R-:W-:Y:S01]  /*6b80*/  @!P5 IMAD R5, R86, R155, R22 ;  /* 0x0000009b5605d224 */ /* 0x000fe200078e0216 */
[----:B------:R-:W-:Y:S01]  /*6b90*/  ISETP.LT.OR P0, PT, R3, 0x7a, !P0 ;  /* 0x0000007a0300780c */ /* 0x000fe20004701670 */
[----:B------:R-:W-:Y:S03]  /*6ba0*/  BSSY B1, `(.L_x_291) ;  /* 0x0000006000017945 */ /* 0x000fe60003800000 */
[----:B------:R0:W-:Y:S09]  /*6bb0*/  @!P5 STG.E.U8 desc[UR36][R10.64+0x78], R5 ;  /* 0x000078050a00d986 */ /* 0x0001f2000c101124 */
[----:B------:R-:W-:Y:S05]  /*6bc0*/  @P0 BRA `(.L_x_292) ;  /* 0x00000000000c0947 */ /* 0x000fea0003800000 */
[----:B--2---:R-:W2:Y:S02]  /*6bd0*/  LDG.E.U8 R157, desc[UR36][R12.64+0x79] ;  /* 0x000079240c9d7981 */ /* 0x004ea4000c1e1100 */
[----:B--2---:R-:W-:-:S05]  /*6be0*/  PRMT R3, R157, 0x8880, RZ ;  /* 0x000088809d037816 */ /* 0x004fca00000000ff */
[----:B------:R-:W-:-:S07]  /*6bf0*/  IMAD R22, R3, R156, RZ ;  /* 0x0000009c03167224 */ /* 0x000fce00078e02ff */
.L_x_292:
[----:B------:R-:W-:Y:S05]  /*6c00*/  BSYNC B1 ;  /* 0x0000000000017941 */ /* 0x000fea0003800000 */
.L_x_291:
[----:B------:R-:W-:Y:S01]  /*6c10*/  IMAD R87, R87, R155, R22 ;  /* 0x0000009b57577224 */ /* 0x000fe200078e0216 */
[----:B------:R-:W-:Y:S06]  /*6c20*/  @P0 BRA `(.L_x_293) ;  /* 0x0000001800180947 */ /* 0x000fec0003800000 */
[----:B------:R0:W-:Y:S01]  /*6c30*/  STG.E.U8 desc[UR36][R10.64+0x79], R87 ;  /* 0x000079570a007986 */ /* 0x0001e2000c101124 */
[----:B------:R-:W-:Y:S05]  /*6c40*/  BRA `(.L_x_293) ;  /* 0x0000001800107947 */ /* 0x000fea0003800000 */
.L_x_36:
[C---:B------:R-:W-:Y:S02]  /*6c50*/  ISETP.GE.AND P2, PT, R0.reuse, 0x1, PT ;  /* 0x000000010000780c */ /* 0x040fe40003f46270 */
[----:B------:R-:W-:Y:S02]  /*6c60*/  ISETP.GE.AND P0, PT, R0, 0x9, PT ;  /* 0x000000090000780c */ /* 0x000fe40003f06270 */
[C---:B------:R-:W-:Y:S02]  /*6c70*/  ISETP.LT.OR P3, PT, R3.reuse, 0x1, !P2 ;  /* 0x000000010300780c */ /* 0x040fe40005761670 */
[C---:B------:R-:W-:Y:S02]  /*6c80*/  ISETP.LT.OR P5, PT, R3.reuse, 0x2, !P2 ;  /* 0x000000020300780c */ /* 0x040fe400057a1670 */
[C---:B------:R-:W-:Y:S02]  /*6c90*/  ISETP.LT.OR P1, PT, R3.reuse, 0x1, !P0 ;  /* 0x000000010300780c */ /* 0x040fe40004721670 */
[----:B------:R-:W-:-:S07]  /*6ca0*/  ISETP.LT.OR P4, PT, R3, 0x2, !P0 ;  /* 0x000000020300780c */ /* 0x000fce0004781670 */
[-C--:B------:R-:W-:Y:S02]  /*6cb0*/  @!P3 IMAD R5, R88, R155.reuse, RZ ;  /* 0x0000009b5805b224 */ /* 0x080fe400078e02ff */
[-C--:B------:R-:W-:Y:S02]  /*6cc0*/  @!P5 IMAD R89, R89, R155.reuse, RZ ;  /* 0x0000009b5959d224 */ /* 0x080fe400078e02ff */
[-C--:B------:R-:W-:Y:S01]  /*6cd0*/  @!P1 IMAD R13, R90, R155.reuse, RZ ;  /* 0x0000009b5a0d9224 */ /* 0x080fe200078e02ff */
[----:B------:R0:W-:Y:S01]  /*6ce0*/  @!P3 STG.E.U8 desc[UR36][R160.64], R5 ;  /* 0x00000005a000b986 */ /* 0x0001e2000c101124 */
[----:B------:R-:W-:Y:S01]  /*6cf0*/  ISETP.LT.OR P3, PT, R3, 0x9, !P2 ;  /* 0x000000090300780c */ /* 0x000fe20005761670 */
[----:B------:R-:W-:Y:S02]  /*6d00*/  @!P4 IMAD R91, R91, R155, RZ ;  /* 0x0000009b5b5bc224 */ /* 0x000fe400078e02ff */
[----:B------:R-:W-:Y:S01]  /*6d10*/  @!P5 STG.E.U8 desc[UR36][R160.64+0x1], R89 ;  /* 0x00000159a000d986 */ /* 0x000fe2000c101124 */
[----:B------:R-:W-:-:S03]  /*6d20*/  ISETP.LT.OR P5, PT, R3, 0xa, !P2 ;  /* 0x0000000a0300780c */ /* 0x000fc600057a1670 */
[----:B------:R1:W-:Y:S01]  /*6d30*/  @!P1 STG.E.U8 desc[UR36][R8.64], R13 ;  /* 0x0000000d08009986 */ /* 0x0003e2000c101124 */
[----:B------:R-:W-:-:S03]  /*6d40*/  ISETP.LT.OR P1, PT, R3, 0x9, !P0 ;  /* 0x000000090300780c */ /* 0x000fc60004721670 */
[----:B------:R-:W-:Y:S01]  /*6d50*/  @!P4 STG.E.U8 desc[UR36][R8.64+0x1], R91 ;  /* 0x0000015b0800c986 */ /* 0x000fe2000c101124 */
[----:B------:R-:W-:Y:S01]  /*6d60*/  ISETP.LT.OR P4, PT, R3, 0xa, !P0 ;  /* 0x0000000a0300780c */ /* 0x000fe20004781670 */
[----:B------:R-:W-:-:S04]  /*6d70*/  @!P3 IMAD R15, R92, R155, RZ ;  /* 0x0000009b5c0fb224 */ /* 0x000fc800078e02ff */
[-C--:B------:R-:W-:Y:S01]  /*6d80*/  @!P5 IMAD R93, R93, R155.reuse, RZ ;  /* 0x0000009b5d5dd224 */ /* 0x080fe200078e02ff */
[----:B------:R3:W-:Y:S01]  /*6d90*/  @!P3 STG.E.U8 desc[UR36][R160.64+0x8], R15 ;  /* 0x0000080fa000b986 */ /* 0x0007e2000c101124 */
[C---:B------:R-:W-:Y:S02]  /*6da0*/  ISETP.LT.OR P3, PT, R3.reuse, 0x11, !P2 ;  /* 0x000000110300780c */ /* 0x040fe40005761670 */
[-C--:B0-----:R-:W-:Y:S01]  /*6db0*/  @!P1 IMAD R5, R94, R155.reuse, RZ ;  /* 0x0000009b5e059224 */ /* 0x081fe200078e02ff */
[----:B------:R-:W-:Y:S01]  /*6dc0*/  @!P5 STG.E.U8 desc[UR36][R160.64+0x9], R93 ;  /* 0x0000095da000d986 */ /* 0x000fe2000c101124 */
[----:B------:R-:W-:Y:S02]  /*6dd0*/  ISETP.LT.OR P5, PT, R3, 0x12, !P2 ;  /* 0x000000120300780c */ /* 0x000fe400057a1670 */
[----:B------:R-:W-:Y:S01]  /*6de0*/  @!P4 IMAD R95, R95, R155, RZ ;  /* 0x0000009b5f5fc224 */ /* 0x000fe200078e02ff */
[----:B------:R0:W-:Y:S01]  /*6df0*/  @!P1 STG.E.U8 desc[UR36][R8.64+0x8], R5 ;  /* 0x0000080508009986 */ /* 0x0001e2000c101124 */
[----:B------:R-:W-:-:S03]  /*6e00*/  ISETP.LT.OR P1, PT, R3, 0x11, !P0 ;  /* 0x000000110300780c */ /* 0x000fc60004721670 */
[----:B------:R-:W-:Y:S01]  /*6e10*/  @!P4 STG.E.U8 desc[UR36][R8.64+0x9], R95 ;  /* 0x0000095f0800c986 */ /* 0x000fe2000c101124 */
[----:B------:R-:W-:Y:S01]  /*6e20*/  ISETP.LT.OR P4, PT, R3, 0x12, !P0 ;  /* 0x000000120300780c */ /* 0x000fe20004781670 */
[----:B-1----:R-:W-:-:S04]  /*6e30*/  @!P3 IMAD R13, R96, R155, RZ ;  /* 0x0000009b600db224 */ /* 0x002fc800078e02ff */
[-C--:B------:R-:W-:Y:S01]  /*6e40*/  @!P5 IMAD R97, R97, R155.reuse, RZ ;  /* 0x0000009b6161d224 */ /* 0x080fe200078e02ff */
[----:B------:R1:W-:Y:S01]  /*6e50*/  @!P3 STG.E.U8 desc[UR36][R160.64+0x10], R13 ;  /* 0x0000100da000b986 */ /* 0x0003e2000c101124 */
[C---:B------:R-:W-:Y:S02]  /*6e60*/  ISETP.LT.OR P3, PT, R3.reuse, 0x19, !P2 ;  /* 0x000000190300780c */ /* 0x040fe40005761670 */
[-C--:B---3--:R-:W-:Y:S01]  /*6e70*/  @!P1 IMAD R15, R98, R155.reuse, RZ ;  /* 0x0000009b620f9224 */ /* 0x088fe200078e02ff */
[----:B------:R-:W-:Y:S01]  /*6e80*/  @!P5 STG.E.U8 desc[UR36][R160.64+0x11], R97 ;  /* 0x00001161a000d986 */ /* 0x000fe2000c101124 */
[----:B------:R-:W-:Y:S02]  /*6e90*/  ISETP.LT.OR P5, PT, R3, 0x1a, !P2 ;  /* 0x0000001a0300780c */ /* 0x000fe400057a1670 */
[----:B------:R-:W-:Y:S01]  /*6ea0*/  @!P4 IMAD R99, R99, R155, RZ ;  /* 0x0000009b6363c224 */ /* 0x000fe200078e02ff */
[----:B------:R3:W-:Y:S01]  /*6eb0*/  @!P1 STG.E.U8 desc[UR36][R8.64+0x10], R15 ;  /* 0x0000100f08009986 */ /* 0x0007e2000c101124 */
[----:B------:R-:W-:-:S03]  /*6ec0*/  ISETP.LT.OR P1, PT, R3, 0x19, !P0 ;  /* 0x000000190300780c */ /* 0x000fc60004721670 */
[----:B------:R-:W-:Y:S01]  /*6ed0*/  @!P4 STG.E.U8 desc[UR36][R8.64+0x11], R99 ;  /* 0x000011630800c986 */ /* 0x000fe2000c101124 */
[----:B------:R-:W-:Y:S01]  /*6ee0*/  ISETP.LT.OR P4, PT, R3, 0x1a, !P0 ;  /* 0x0000001a0300780c */ /* 0x000fe20004781670 */
[----:B0-----:R-:W-:-:S04]  /*6ef0*/  @!P3 IMAD R5, R100, R155, RZ ;  /* 0x0000009b6405b224 */ /* 0x001fc800078e02ff */
[-C--:B------:R-:W-:Y:S01]  /*6f00*/  @!P5 IMAD R101, R101, R155.reuse, RZ ;  /* 0x0000009b6565d224 */ /* 0x080fe200078e02ff */
[----:B------:R0:W-:Y:S01]  /*6f10*/  @!P3 STG.E.U8 desc[UR36][R160.64+0x18], R5 ;  /* 0x00001805a000b986 */ /* 0x0001e2000c101124 */
[C---:B------:R-:W-:Y:S02]  /*6f20*/  ISETP.LT.OR P3, PT, R3.reuse, 0x21, !P2 ;  /* 0x000000210300780c */ /* 0x040fe40005761670 */
[-C--:B-1----:R-:W-:Y:S01]  /*6f30*/  @!P1 IMAD R13, R102, R155.reuse, RZ ;  /* 0x0000009b660d9224 */ /* 0x082fe200078e02ff */
[----:B------:R-:W-:Y:S01]  /*6f40*/  @!P5 STG.E.U8 desc[UR36][R160.64+0x19], R101 ;  /* 0x00001965a000d986 */ /* 0x000fe2000c101124 */
[----:B------:R-:W-:Y:S02]  /*6f50*/  ISETP.LT.OR P5, PT, R3, 0x22, !P2 ;  /* 0x000000220300780c */ /* 0x000fe400057a1670 */
[----:B------:R-:W-:Y:S01]  /*6f60*/  @!P4 IMAD R103, R103, R155, RZ ;  /* 0x0000009b6767c224 */ /* 0x000fe200078e02ff */
[----:B------:R1:W-:Y:S01]  /*6f70*/  @!P1 STG.E.U8 desc[UR36][R8.64+0x18], R13 ;  /* 0x0000180d08009986 */ /* 0x0003e2000c101124 */
[----:B------:R-:W-:-:S03]  /*6f80*/  ISETP.LT.OR P1, PT, R3, 0x21, !P0 ;  /* 0x000000210300780c */ /* 0x000fc60004721670 */
[----:B------:R-:W-:Y:S01]  /*6f90*/  @!P4 STG.E.U8 desc[UR36][R8.64+0x19], R103 ;  /* 0x000019670800c986 */ /* 0x000fe2000c101124 */
[----:B------:R-:W-:Y:S01]  /*6fa0*/  ISETP.LT.OR P4, PT, R3, 0x22, !P0 ;  /* 0x000000220300780c */ /* 0x000fe20004781670 */
[----:B---3--:R-:W-:-:S04]  /*6fb0*/  @!P3 IMAD R15, R104, R155, RZ ;  /* 0x0000009b680fb224 */ /* 0x008fc800078e02ff */
        /* <DEDUP_REMOVED lines=128> */
[----:B------:R-:W-:-:S02]  /*77c0*/  ISETP.GE.AND P1, PT, R0, 0x81, PT ;  /* 0x000000810000780c */ /* 0x000fc40003f26270 */
[C---:B------:R-:W-:Y:S01]  /*77d0*/  ISETP.LT.OR P5, PT, R3.reuse, 0x79, !P0 ;  /* 0x000000790300780c */ /* 0x040fe200047a1670 */
[----:B------:R-:W-:Y:S01]  /*77e0*/  @!P4 STG.E.U8 desc[UR36][R8.64+0x71], R147 ;  /* 0x000071930800c986 */ /* 0x000fe2000c101124 */
[C---:B------:R-:W-:Y:S01]  /*77f0*/  ISETP.LT.OR P0, PT, R3.reuse, 0x7a, !P0 ;  /* 0x0000007a0300780c */ /* 0x040fe20004701670 */
[----:B0-----:R-:W-:Y:S01]  /*7800*/  @!P3 IMAD R5, R148, R155, RZ ;  /* 0x0000009b9405b224 */ /* 0x001fe200078e02ff */
[----:B------:R-:W-:-:S03]  /*7810*/  ISETP.LT.OR P4, PT, R3, 0x1, !P1 ;  /* 0x000000010300780c */ /* 0x000fc60004f81670 */
[----:B------:R-:W-:Y:S01]  /*7820*/  @!P2 IMAD R149, R149, R155, RZ ;  /* 0x0000009b9595a224 */ /* 0x000fe200078e02ff */
[----:B------:R0:W-:Y:S01]  /*7830*/  @!P3 STG.E.U8 desc[UR36][R160.64+0x78], R5 ;  /* 0x00007805a000b986 */ /* 0x0001e2000c101124 */
[----:B------:R-:W-:-:S03]  /*7840*/  ISETP.LT.OR P3, PT, R3, 0x2, !P1 ;  /* 0x000000020300780c */ /* 0x000fc60004f61670 */
[----:B------:R-:W-:Y:S01]  /*7850*/  @!P2 STG.E.U8 desc[UR36][R160.64+0x79], R149 ;  /* 0x00007995a000a986 */ /* 0x000fe2000c101124 */
[-C--:B-1----:R-:W-:Y:S01]  /*7860*/  @!P5 IMAD R13, R150, R155.reuse, RZ ;  /* 0x0000009b960dd224 */ /* 0x082fe200078e02ff */
[----:B------:R-:W-:Y:S01]  /*7870*/  ISETP.GE.AND P2, PT, R0, 0x89, PT ;  /* 0x000000890000780c */ /* 0x000fe20003f46270 */
[-C--:B------:R-:W-:Y:S02]  /*7880*/  @!P0 IMAD R151, R151, R155.reuse, RZ ;  /* 0x0000009b97978224 */ /* 0x080fe400078e02ff */
[----:B---3--:R-:W-:Y:S01]  /*7890*/  @!P4 IMAD R15, R24, R155, RZ ;  /* 0x0000009b180fc224 */ /* 0x008fe200078e02ff */
[----:B------:R1:W-:Y:S01]  /*78a0*/  @!P5 STG.E.U8 desc[UR36][R8.64+0x78], R13 ;  /* 0x0000780d0800d986 */ /* 0x0003e2000c101124 */
[----:B------:R-:W-:-:S03]  /*78b0*/  ISETP.LT.OR P5, PT, R3, 0x1, !P2 ;  /* 0x000000010300780c */ /* 0x000fc600057a1670 */
[----:B------:R-:W-:Y:S01]  /*78c0*/  @!P3 IMAD R25, R25, R155, RZ ;  /* 0x0000009b1919b224 */ /* 0x000fe200078e02ff */
[----:B------:R-:W-:Y:S01]  /*78d0*/  @!P0 STG.E.U8 desc[UR36][R8.64+0x79], R151 ;  /* 0x0000799708008986 */ /* 0x000fe2000c101124 */
[----:B------:R-:W-:-:S03]  /*78e0*/  ISETP.LT.OR P0, PT, R3, 0x2, !P2 ;  /* 0x000000020300780c */ /* 0x000fc60005701670 */
[----:B------:R-:W-:Y:S01]  /*78f0*/  @!P4 STG.E.U8 desc[UR36][R6.64], R15 ;  /* 0x0000000f0600c986 */ /* 0x000fe2000c101124 */
        /* <DEDUP_REMOVED lines=19> */
[-C--:B------:R-:W-:Y:S01]  /*7a30*/  @!P4 IMAD R9, R32, R155.reuse, RZ ;  /* 0x0000009b2009c224 */ /* 0x080fe200078e02ff */
        /* <DEDUP_REMOVED lines=127> */
[----:B-1----:R-:W-:-:S04]  /*8230*/  @!P5 IMAD R13, R74, R155, RZ ;  /* 0x0000009b4a0dd224 */ /* 0x002fc800078e02ff */
        /* <DEDUP_REMOVED lines=12> */
[----:B------:R-:W-:-:S04]  /*8300*/  @!P0 IMAD R9, R78, R155, RZ ;  /* 0x0000009b4e098224 */ /* 0x000fc800078e02ff */
[-C--:B------:R-:W-:Y:S01]  /*8310*/  @!P4 IMAD R79, R79, R155.reuse, RZ ;  /* 0x0000009b4f4fc224 */ /* 0x080fe200078e02ff */
[----:B------:R1:W-:Y:S01]  /*8320*/  @!P0 STG.E.U8 desc[UR36][R10.64+0x68], R9 ;  /* 0x000068090a008986 */ /* 0x0003e2000c101124 */
[----:B------:R-:W-:Y:S02]  /*8330*/  ISETP.LT.OR P0, PT, R3, 0x71, !P2 ;  /* 0x000000710300780c */ /* 0x000fe40005701670 */
[----:B------:R-:W-:Y:S01]  /*8340*/  @!P3 IMAD R81, R81, R155, RZ ;  /* 0x0000009b5151b224 */ /* 0x000fe200078e02ff */
[----:B------:R3:W-:Y:S01]  /*8350*/  @!P4 STG.E.U8 desc[UR36][R10.64+0x69], R79 ;  /* 0x0000694f0a00c986 */ /* 0x0007e2000c101124 */
[----:B------:R-:W-:-:S03]  /*8360*/  ISETP.LT.OR P4, PT, R3, 0x72, !P2 ;  /* 0x000000720300780c */ /* 0x000fc60005781670 */
[----:B------:R3:W-:Y:S01]  /*8370*/  @!P3 STG.E.U8 desc[UR36][R6.64+0x71], R81 ;  /* 0x000071510600b986 */ /* 0x0007e2000c101124 */
[C---:B------:R-:W-:Y:S02]  /*8380*/  ISETP.LT.OR P3, PT, R3.reuse, 0x79, !P1 ;  /* 0x000000790300780c */ /* 0x040fe40004f61670 */
[C---:B------:R-:W-:Y:S01]  /*8390*/  ISETP.LT.OR P1, PT, R3.reuse, 0x7a, !P1 ;  /* 0x0000007a0300780c */ /* 0x040fe20004f21670 */
[----:B------:R3:W-:Y:S01]  /*83a0*/  @!P5 STG.E.U8 desc[UR36][R6.64+0x70], R13 ;  /* 0x0000700d0600d986 */ /* 0x0007e2000c101124 */
[C---:B------:R-:W-:Y:S02]  /*83b0*/  ISETP.LT.OR P5, PT, R3.reuse, 0x79, !P2 ;  /* 0x000000790300780c */ /* 0x040fe400057a1670 */
[----:B------:R-:W-:Y:S01]  /*83c0*/  ISETP.LT.OR P2, PT, R3, 0x7a, !P2 ;  /* 0x0000007a0300780c */ /* 0x000fe20005741670 */
[-C--:B------:R-:W-:Y:S02]  /*83d0*/  @!P0 IMAD R3, R82, R155.reuse, RZ ;  /* 0x0000009b52038224 */ /* 0x080fe400078e02ff */
[----:B------:R-:W-:-:S03]  /*83e0*/  @!P4 IMAD R83, R83, R155, RZ ;  /* 0x0000009b5353c224 */ /* 0x000fc600078e02ff */
[----:B------:R3:W-:Y:S01]  /*83f0*/  @!P0 STG.E.U8 desc[UR36][R10.64+0x70], R3 ;  /* 0x000070030a008986 */ /* 0x0007e2000c101124 */
[-C--:B0-----:R-:W-:Y:S02]  /*8400*/  @!P3 IMAD R5, R84, R155.reuse, RZ ;  /* 0x0000009b5405b224 */ /* 0x081fe400078e02ff */
[-C--:B------:R-:W-:Y:S01]  /*8410*/  @!P1 IMAD R85, R85, R155.reuse, RZ ;  /* 0x0000009b55559224 */ /* 0x080fe200078e02ff */
[----:B------:R3:W-:Y:S01]  /*8420*/  @!P4 STG.E.U8 desc[UR36][R10.64+0x71], R83 ;  /* 0x000071530a00c986 */ /* 0x0007e2000c101124 */
[-C--:B-1----:R-:W-:Y:S02]  /*8430*/  @!P5 IMAD R9, R86, R155.reuse, RZ ;  /* 0x0000009b5609d224 */ /* 0x082fe400078e02ff */
[----:B------:R-:W-:Y:S01]  /*8440*/  @!P2 IMAD R87, R87, R155, RZ ;  /* 0x0000009b5757a224 */ /* 0x000fe200078e02ff */
[----:B------:R3:W-:Y:S04]  /*8450*/  @!P3 STG.E.U8 desc[UR36][R6.64+0x78], R5 ;  /* 0x000078050600b986 */ /* 0x0007e8000c101124 */
[----:B------:R3:W-:Y:S04]  /*8460*/  @!P1 STG.E.U8 desc[UR36][R6.64+0x79], R85 ;  /* 0x0000795506009986 */ /* 0x0007e8000c101124 */
[----:B------:R3:W-:Y:S04]  /*8470*/  @!P5 STG.E.U8 desc[UR36][R10.64+0x78], R9 ;  /* 0x000078090a00d986 */ /* 0x0007e8000c101124 */
[----:B------:R3:W-:Y:S02]  /*8480*/  @!P2 STG.E.U8 desc[UR36][R10.64+0x79], R87 ;  /* 0x000079570a00a986 */ /* 0x0007e4000c101124 */
.L_x_293:
[----:B------:R-:W-:Y:S05]  /*8490*/  BSYNC B0 ;  /* 0x0000000000007941 */ /* 0x000fea0003800000 */
.L_x_35:
[----:B------:R-:W-:Y:S01]  /*84a0*/  ULDC UR4, c[0x0][0xc] ;  /* 0x0000030000047ab9 */ /* 0x000fe20000000800 */
[----:B------:R-:W-:Y:S01]  /*84b0*/  ULDC UR5, c[0x0][0x10] ;  /* 0x0000040000057ab9 */ /* 0x000fe20000000800 */
[----:B---3--:R-:W3:Y:S01]  /*84c0*/  LDC R3, c[0x0][0x14] ;  /* 0x00000500ff037b82 */ /* 0x008ee20000000800 */
[----:B------:R-:W-:Y:S01]  /*84d0*/  UIMAD.WIDE.U32 UR4, UR4, UR5, URZ ;  /* 0x00000005040472a5 */ /* 0x000fe2000f8e003f */
[----:B------:R-:W-:Y:S01]  /*84e0*/  PRMT R0, RZ, 0x7610, R0 ;  /* 0x00007610ff007816 */ /* 0x000fe20000000000 */
[----:B------:R-:W-:Y:S02]  /*84f0*/  IMAD.MOV.U32 R153, RZ, RZ, -0x1 ;  /* 0xffffffffff997424 */ /* 0x000fe400078e00ff */
[----:B------:R-:W-:Y:S02]  /*8500*/  IMAD.MOV.U32 R22, RZ, RZ, -0x1 ;  /* 0xffffffffff167424 */ /* 0x000fe400078e00ff */
[----:B---3--:R-:W-:-:S04]  /*8510*/  IMAD.WIDE.U32 R16, R3, UR4, R16 ;  /* 0x0000000403107c25 */ /* 0x008fc8000f8e0010 */
[----:B------:R-:W-:Y:S01]  /*8520*/  IMAD R3, R3, UR5, RZ ;  /* 0x0000000503037c24 */ /* 0x000fe2000f8e02ff */
[----:B------:R-:W-:Y:S02]  /*8530*/  ULDC.64 UR4, c[0x0][0x650] ;  /* 0x0001940000047ab9 */ /* 0x000fe40000000a00 */
[----:B------:R-:W-:Y:S01]  /*8540*/  ISETP.GE.U32.AND P0, PT, R16, UR4, PT ;  /* 0x0000000410007c0c */ /* 0x000fe2000bf06070 */
[----:B------:R-:W-:-:S05]  /*8550*/  IMAD.IADD R17, R17, 0x1, R3 ;  /* 0x0000000111117824 */ /* 0x000fca00078e0203 */
[----:B------:R-:W-:-:S13]  /*8560*/  ISETP.GE.U32.AND.EX P0, PT, R17, UR5, PT, P0 ;  /* 0x0000000511007c0c */ /* 0x000fda000bf06100 */
[----:B------:R-:W-:Y:S05]  /*8570*/  @P0 BRA `(.L_x_294) ;  /* 0x0000000400640947 */ /* 0x000fea0003800000 */
[----:B------:R-:W3:Y:S01]  /*8580*/  S2R R12, SR_CTAID.X ;  /* 0x00000000000c7919 */ /* 0x000ee20000002500 */
[----:B0-----:R-:W0:Y:S01]  /*8590*/  LDC.64 R10, c[0x0][0x628] ;  /* 0x00018a00ff0a7b82 */ /* 0x001e220000000a00 */
[----:B------:R-:W-:Y:S01]  /*85a0*/  ULDC UR4, c[0x0][0x150] ;  /* 0x0000540000047ab9 */ /* 0x000fe20000000800 */
[----:B------:R-:W-:Y:S01]  /*85b0*/  IMAD.MOV.U32 R8, RZ, RZ, R16 ;  /* 0x000000ffff087224 */ /* 0x000fe200078e0010 */
[----:B------:R-:W0:Y:S01]  /*85c0*/  S2R R24, SR_CTAID.Y ;  /* 0x0000000000187919 */ /* 0x000e220000002600 */
[----:B------:R-:W-:-:S04]  /*85d0*/  IMAD.MOV.U32 R9, RZ, RZ, R17 ;  /* 0x000000ffff097224 */ /* 0x000fc800078e0011 */
[----:B------:R-:W1:Y:S08]  /*85e0*/  LDC R21, c[0x0][0x144] ;  /* 0x00005100ff157b82 */ /* 0x000e700000000800 */
[----:B------:R-:W1:Y:S08]  /*85f0*/  LDC R0, c[0x0][0x630] ;  /* 0x00018c00ff007b82 */ /* 0x000e700000000800 */
[----:B------:R-:W1:Y:S01]  /*8600*/  LDC.64 R14, c[0x0][0x620] ;  /* 0x00018800ff0e7b82 */ /* 0x000e620000000a00 */
[----:B0-----:R-:W-:-:S04]  /*8610*/  ISETP.NE.U32.AND P0, PT, R10, RZ, PT ;  /* 0x000000ff0a00720c */ /* 0x001fc80003f05070 */
[----:B------:R-:W-:Y:S02]  /*8620*/  ISETP.NE.AND.EX P0, PT, R11, RZ, PT, P0 ;  /* 0x000000ff0b00720c */ /* 0x000fe40003f05300 */
[----:B---3--:R-:W-:-:S05]  /*8630*/  I2FP.F32.U32 R3, R12 ;  /* 0x0000000c00037245 */ /* 0x008fca0000201000 */
[----:B------:R-:W-:-:S04]  /*8640*/  FMUL R3, R3, UR4 ;  /* 0x0000000403037c20 */ /* 0x000fc80008400000 */
[----:B------:R0:W3:Y:S02]  /*8650*/  F2I.U32.TRUNC.NTZ R20, R3 ;  /* 0x0000000300147305 */ /* 0x0000e4000020f000 */
[----:B------:R-:W-:Y:S05]  /*8660*/  @!P0 BRA `(.L_x_295) ;  /* 0x0000000000288947 */ /* 0x000fea0003800000 */
[----:B0-----:R-:W0:Y:S02]  /*8670*/  LDC R3, c[0x0][0x634] ;  /* 0x00018d00ff037b82 */ /* 0x001e240000000800 */
        /* <DEDUP_REMOVED lines=9> */
.L_x_295:
[----:B------:R-:W2:Y:S01]  /*8710*/  LDC.64 R28, c[0x0][0x640] ;  /* 0x00019000ff1c7b82 */ /* 0x000ea20000000a00 */
[-CC-:B-1----:R-:W-:Y:S01]  /*8720*/  SHF.R.U64 R22, R8, R0.reuse, R9.reuse ;  /* 0x0000000008167219 */ /* 0x182fe20000001209 */
[----:B---3--:R-:W-:Y:S01]  /*8730*/  IMAD.MOV R20, RZ, RZ, -R20 ;  /* 0x000000ffff147224 */ /* 0x008fe200078e0a14 */
[----:B------:R-:W-:Y:S01]  /*8740*/  SHF.R.U32.HI R0, RZ, R0, R9 ;  /* 0x00000000ff007219 */ /* 0x000fe20000011609 */
[----:B------:R-:W-:Y:S01]  /*8750*/  ULDC UR4, c[0x0][0x154] ;  /* 0x0000550000047ab9 */ /* 0x000fe20000000800 */
[----:B0-----:R-:W-:Y:S01]  /*8760*/  IADD3 R3, P0, RZ, -R22, RZ ;  /* 0x80000016ff037210 */ /* 0x001fe20007f1e0ff */
[----:B------:R-:W-:Y:S02]  /*8770*/  IMAD R21, R21, R20, R12 ;  /* 0x0000001415157224 */ /* 0x000fe400078e020c */
[----:B------:R-:W0:Y:S01]  /*8780*/  LDC R6, c[0x0][0x618] ;  /* 0x00018600ff067b82 */ /* 0x000e220000000800 */
[----:B------:R-:W-:Y:S02]  /*8790*/  IMAD.MOV.U32 R7, RZ, RZ, 0x1 ;  /* 0x00000001ff077424 */ /* 0x000fe400078e00ff */
[----:B------:R-:W-:-:S04]  /*87a0*/  IMAD.X R5, RZ, RZ, ~R0, P0 ;  /* 0x000000ffff057224 */ /* 0x000fc800000e0e00 */
[-C--:B------:R-:W-:Y:S01]  /*87b0*/  IMAD R0, R5, R14.reuse, RZ ;  /* 0x0000000e05007224 */ /* 0x080fe200078e02ff */
[----:B------:R-:W1:Y:S01]  /*87c0*/  LDC R8, c[0x0][0x608] ;  /* 0x00018200ff087b82 */ /* 0x000e620000000800 */
[----:B------:R-:W-:-:S04]  /*87d0*/  IMAD.WIDE.U32 R4, R3, R14, R16 ;  /* 0x0000000e03047225 */ /* 0x000fc800078e0010 */
[----:B------:R-:W-:Y:S01]  /*87e0*/  IMAD R3, R3, R15, R0 ;  /* 0x0000000f03037224 */ /* 0x000fe200078e0200 */
[----:B------:R-:W-:Y:S02]  /*87f0*/  I2FP.F32.U32 R0, R24 ;  /* 0x0000001800007245 */ /* 0x000fe40000201000 */
[----:B------:R-:W3:Y:S01]  /*8800*/  LDC R26, c[0x0][0x658] ;  /* 0x00019600ff1a7b82 */ /* 0x000ee20000000800 */
[----:B------:R-:W-:Y:S01]  /*8810*/  IMAD.IADD R3, R5, 0x1, R3 ;  /* 0x0000000105037824 */ /* 0x000fe200078e0203 */
[----:B--2---:R-:W-:Y:S01]  /*8820*/  ISETP.NE.U32.AND P0, PT, R28, RZ, PT ;  /* 0x000000ff1c00720c */ /* 0x004fe20003f05070 */
[----:B------:R-:W-:Y:S01]  /*8830*/  FMUL R0, R0, UR4 ;  /* 0x0000000400007c20 */ /* 0x000fe20008400000 */
[----:B------:R-:W-:Y:S02]  /*8840*/  IMAD.MOV.U32 R5, RZ, RZ, -0x1 ;  /* 0xffffffffff057424 */ /* 0x000fe400078e00ff */
[----:B------:R-:W-:Y:S01]  /*8850*/  ISETP.NE.AND.EX P0, PT, R29, RZ, PT, P0 ;  /* 0x000000ff1d00720c */ /* 0x000fe20003f05300 */
[----:B------:R2:W2:Y:S01]  /*8860*/  F2I.U32.TRUNC.NTZ R13, R0 ;  /* 0x00000000000d7305 */ /* 0x0004a2000020f000 */
[----:B------:R-:W2:Y:S01]  /*8870*/  LDC R15, c[0x0][0x148] ;  /* 0x00005200ff0f7b82 */ /* 0x000ea20000000800 */
[----:B0-----:R-:W-:-:S02]  /*8880*/  SHF.R.U64 R12, R4, R6, R3 ;  /* 0x00000006040c7219 */ /* 0x001fc40000001203 */
[----:B------:R-:W-:-:S05]  /*8890*/  SHF.R.U32.HI R3, RZ, R6, R3 ;  /* 0x00000006ff037219 */ /* 0x000fca0000011603 */
[----:B------:R-:W0:Y:S01]  /*88a0*/  LDC R20, c[0x0][0x600] ;  /* 0x00018000ff147b82 */ /* 0x000e220000000800 */
[-CC-:B-1----:R-:W-:Y:S02]  /*88b0*/  SHF.R.U64 R10, R12, R8.reuse, R3.reuse ;  /* 0x000000080c0a7219 */ /* 0x182fe40000001203 */
[----:B------:R-:W-:-:S05]  /*88c0*/  SHF.R.U32.HI R3, RZ, R8, R3 ;  /* 0x00000008ff037219 */ /* 0x000fca0000011603 */
[----:B------:R-:W1:Y:S01]  /*88d0*/  LDC R27, c[0x0][0x648] ;  /* 0x00019200ff1b7b82 */ /* 0x000e620000000800 */
[-C--:B---3--:R-:W-:Y:S02]  /*88e0*/  SHF.L.U32 R4, R5, R26.reuse, RZ ;  /* 0x0000001a05047219 */ /* 0x088fe400000006ff */
[--C-:B------:R-:W-:Y:S02]  /*88f0*/  SHF.R.U64 R14, R10, R26, R3.reuse ;  /* 0x0000001a0a0e7219 */ /* 0x100fe40000001203 */
[----:B------:R-:W-:Y:S02]  /*8900*/  LOP3.LUT R25, RZ, R4, RZ, 0x33, !PT ;  /* 0x00000004ff197212 */ /* 0x000fe400078e33ff */
[-C--:B------:R-:W-:Y:S01]  /*8910*/  SHF.R.U32.HI R5, RZ, R26.reuse, R3 ;  /* 0x0000001aff057219 */ /* 0x080fe20000011603 */
[----:B------:R-:W3:Y:S01]  /*8920*/  LDC R30, c[0x0][0x638] ;  /* 0x00018e00ff1e7b82 */ /* 0x000ee20000000800 */
[----:B------:R-:W-:Y:S01]  /*8930*/  SHF.L.U32 R154, R7, R26, RZ ;  /* 0x0000001a079a7219 */ /* 0x000fe200000006ff */
[----:B------:R-:W-:-:S06]  /*8940*/  IMAD.MOV.U32 R4, RZ, RZ, R14 ;  /* 0x000000ffff047224 */ /* 0x000fcc00078e000e */
[----:B------:R-:W0:Y:S01]  /*8950*/  LDC R31, c[0x0][0x610] ;  /* 0x00018400ff1f7b82 */ /* 0x000e220000000800 */
        /* <DEDUP_REMOVED lines=11> */
.L_x_296:
[----:B------:R-:W-:Y:S01]  /*8a10*/  ISETP.NE.AND P0, PT, R2, 0x1, PT ;  /* 0x000000010200780c */ /* 0x000fe20003f05270 */
[----:B0-----:R-:W-:Y:S01]  /*8a20*/  VIADD R7, R20, 0xffffffff ;  /* 0xffffffff14077836 */ /* 0x001fe20000000000 */
[----:B-12---:R-:W-:Y:S01]  /*8a30*/  SHF.R.U64 R0, R4, R27, R5 ;  /* 0x0000001b04007219 */ /* 0x006fe20000001205 */
[----:B------:R-:W-:Y:S01]  /*8a40*/  IMAD.MOV R13, RZ, RZ, -R13 ;  /* 0x000000ffff0d7224 */ /* 0x000fe200078e0a0d */
[----:B------:R-:W-:Y:S01]  /*8a50*/  LOP3.LUT R5, R10, R25, RZ, 0xc0, !PT ;  /* 0x000000190a057212 */ /* 0x000fe200078ec0ff */
[----:B------:R-:W-:Y:S02]  /*8a60*/  IMAD.MOV.U32 R4, RZ, RZ, 0x1 ;  /* 0x00000001ff047424 */ /* 0x000fe400078e00ff */
[----:B------:R-:W-:Y:S02]  /*8a70*/  IMAD.MOV R3, RZ, RZ, -R0 ;  /* 0x000000ffff037224 */ /* 0x000fe400078e0a00 */
[----:B------:R-:W-:Y:S01]  /*8a80*/  IMAD R154, R154, R0, R5 ;  /* 0x000000009a9a7224 */ /* 0x000fe200078e0205 */
[----:B------:R-:W-:Y:S01]  /*8a90*/  LOP3.LUT R5, R12, R7, RZ, 0xc0, !PT ;  /* 0x000000070c057212 */ /* 0x000fe200078ec0ff */
[----:B---3--:R-:W-:-:S02]  /*8aa0*/  IMAD R0, R3, R30, R14 ;  /* 0x0000001e03007224 */ /* 0x008fc400078e020e */
[----:B------:R-:W-:Y:S02]  /*8ab0*/  @P0 IMAD R21, R15, R13, R24 ;  /* 0x0000000d0f150224 */ /* 0x000fe400078e0218 */
[----:B------:R-:W-:Y:S01]  /*8ac0*/  IMAD R3, R0, R20, R5 ;  /* 0x0000001400037224 */ /* 0x000fe200078e0205 */
[----:B------:R-:W-:Y:S01]  /*8ad0*/  PRMT R0, R4, 0x7610, R0 ;  /* 0x0000761004007816 */ /* 0x000fe20000000000 */
[----:B------:R-:W-:-:S05]  /*8ae0*/  IMAD R154, R154, R31, R21 ;  /* 0x0000001f9a9a7224 */ /* 0x000fca00078e0215 */
[----:B------:R-:W-:Y:S02]  /*8af0*/  SEL R153, R3, R154, !P0 ;  /* 0x0000009a03997207 */ /* 0x000fe40004000000 */
[----:B------:R-:W-:-:S07]  /*8b00*/  SEL R154, R154, R3, !P0 ;  /* 0x000000039a9a7207 */ /* 0x000fce0004000000 */
.L_x_294:
[----:B------:R-:W-:-:S13]  /*8b10*/  LOP3.LUT P0, RZ, R0, 0xff, RZ, 0xc0, !PT ;  /* 0x000000ff00ff7812 */ /* 0x000fda000780c0ff */
[----:B------:R-:W-:Y:S05]  /*8b20*/  @P0 BRA `(.L_x_297) ;  /* 0xffffff8400e40947 */ /* 0x000fea000383ffff */
[----:B------:R-:W-:Y:S05]  /*8b30*/  EXIT ;  /* 0x000000000000794d */ /* 0x000fea0003800000 */
.L_x_8:
[----:B0-----:R-:W-:Y:S01]  /*8b40*/  ULDC.64 UR4, c[0x0][0x650] ;  /* 0x0001940000047ab9 */ /* 0x001fe20000000a00 */
        /* <DEDUP_REMOVED lines=25> */
.L_x_299:
[----:B------:R-:W0:Y:S01]  /*8ce0*/  LDC.64 R28, c[0x0][0x640] ;  /* 0x00019000ff1c7b82 */ /* 0x000e220000000a00 */
[-CC-:B------:R-:W-:Y:S01]  /*8cf0*/  SHF.R.U64 R22, R12, R6.reuse, R13.reuse ;  /* 0x000000060c167219 */ /* 0x180fe2000000120d */
[----:B------:R-:W-:Y:S01]  /*8d00*/  IMAD.MOV.U32 R30, RZ, RZ, 0x1 ;  /* 0x00000001ff1e7424 */ /* 0x000fe200078e00ff */
[----:B------:R-:W-:Y:S02]  /*8d10*/  SHF.R.U32.HI R6, RZ, R6, R13 ;  /* 0x00000006ff067219 */ /* 0x000fe4000001160d */
        /* <DEDUP_REMOVED lines=8> */
[----:B------:R-:W-:Y:S01]  /*8da0*/  IMAD.IADD R9, R9, 0x1, R11 ;  /* 0x0000000109097824 */ /* 0x000fe200078e020b */
[----:B0-----:R-:W-:-:S04]  /*8db0*/  ISETP.NE.U32.AND P0, PT, R28, RZ, PT ;  /* 0x000000ff1c00720c */ /* 0x001fc80003f05070 */
[----:B------:R-:W-:Y:S02]  /*8dc0*/  ISETP.NE.AND.EX P0, PT, R29, RZ, PT, P0 ;  /* 0x000000ff1d00720c */ /* 0x000fe40003f05300 */
[----:B------:R-:W0:Y:S01]  /*8dd0*/  LDC R20, c[0x0][0x600] ;  /* 0x00018000ff147b82 */ /* 0x000e220000000800 */
[-CC-:B-1----:R-:W-:Y:S01]  /*8de0*/  SHF.R.U64 R14, R8, R10.reuse, R9.reuse ;  /* 0x0000000a080e7219 */ /* 0x182fe20000001209 */
[----:B------:R-:W-:Y:S01]  /*8df0*/  IMAD.MOV.U32 R8, RZ, RZ, -0x1 ;  /* 0xffffffffff087424 */ /* 0x000fe200078e00ff */
[----:B------:R-:W-:-:S05]  /*8e00*/  SHF.R.U32.HI R9, RZ, R10, R9 ;  /* 0x0000000aff097219 */ /* 0x000fca0000011609 */
[----:B------:R-:W1:Y:S01]  /*8e10*/  LDC R26, c[0x0][0x648] ;  /* 0x00019200ff1a7b82 */ /* 0x000e620000000800 */
[-CC-:B--2---:R-:W-:Y:S02]  /*8e20*/  SHF.R.U64 R21, R14, R12.reuse, R9.reuse ;  /* 0x0000000c0e157219 */ /* 0x184fe40000001209 */
[----:B------:R-:W-:-:S05]  /*8e30*/  SHF.R.U32.HI R6, RZ, R12, R9 ;  /* 0x0000000cff067219 */ /* 0x000fca0000011609 */
[----:B------:R-:W2:Y:S01]  /*8e40*/  LDC R27, c[0x0][0x638] ;  /* 0x00018e00ff1b7b82 */ /* 0x000ea20000000800 */
[-C--:B---3--:R-:W-:Y:S02]  /*8e50*/  SHF.L.U32 R8, R8, R25.reuse, RZ ;  /* 0x0000001908087219 */ /* 0x088fe400000006ff */
[-CC-:B------:R-:W-:Y:S02]  /*8e60*/  SHF.R.U64 R23, R21, R25.reuse, R6.reuse ;  /* 0x0000001915177219 */ /* 0x180fe40000001206 */
[----:B------:R-:W-:Y:S02]  /*8e70*/  LOP3.LUT R32, RZ, R8, RZ, 0x33, !PT ;  /* 0x00000008ff207212 */ /* 0x000fe400078e33ff */
[----:B------:R-:W-:Y:S01]  /*8e80*/  SHF.R.U32.HI R9, RZ, R25, R6 ;  /* 0x00000019ff097219 */ /* 0x000fe20000011606 */
[----:B------:R-:W3:Y:S01]  /*8e90*/  LDC R31, c[0x0][0x610] ;  /* 0x00018400ff1f7b82 */ /* 0x000ee20000000800 */
[----:B------:R-:W-:Y:S01]  /*8ea0*/  IMAD.MOV.U32 R8, RZ, RZ, R23 ;  /* 0x000000ffff087224 */ /* 0x000fe200078e0017 */
[----:B------:R-:W-:Y:S06]  /*8eb0*/  @!P0 BRA `(.L_x_300) ;  /* 0x0000000000288947 */ /* 0x000fec0003800000 */
        /* <DEDUP_REMOVED lines=10> */
.L_x_300:
[----:B------:R-:W-:Y:S02]  /*8f60*/  ISETP.NE.AND P0, PT, R2, 0x1, PT ;  /* 0x000000010200780c */ /* 0x000fe40003f05270 */
[----:B-1----:R-:W-:Y:S01]  /*8f70*/  SHF.R.U64 R6, R8, R26, R9 ;  /* 0x0000001a08067219 */ /* 0x002fe20000001209 */
[----:B0-----:R-:W-:Y:S01]  /*8f80*/  VIADD R9, R20, 0xffffffff ;  /* 0xffffffff14097836 */ /* 0x001fe20000000000 */
[----:B------:R-:W-:Y:S02]  /*8f90*/  SHF.L.U32 R30, R30, R25, RZ ;  /* 0x000000191e1e7219 */ /* 0x000fe400000006ff */
[----:B------:R-:W-:Y:S01]  /*8fa0*/  LOP3.LUT R5, R21, R32, RZ, 0xc0, !PT ;  /* 0x0000002015057212 */ /* 0x000fe200078ec0ff */
[----:B------:R-:W-:-:S04]  /*8fb0*/  IMAD.MOV R8, RZ, RZ, -R6 ;  /* 0x000000ffff087224 */ /* 0x000fc800078e0a06 */
[----:B------:R-:W-:Y:S01]  /*8fc0*/  IMAD R6, R30, R6, R5 ;  /* 0x000000061e067224 */ /* 0x000fe200078e0205 */
[----:B------:R-:W-:Y:S01]  /*8fd0*/  LOP3.LUT R5, R14, R9, RZ, 0xc0, !PT ;  /* 0x000000090e057212 */ /* 0x000fe200078ec0ff */
[----:B------:R-:W-:Y:S02]  /*8fe0*/  @P0 IMAD R3, R7, R24, R4 ;  /* 0x0000001807030224 */ /* 0x000fe400078e0204 */
[----:B--2---:R-:W-:Y:S02]  /*8ff0*/  IMAD R4, R8, R27, R23 ;  /* 0x0000001b08047224 */ /* 0x004fe400078e0217 */
[----:B---3--:R-:W-:Y:S02]  /*9000*/  IMAD R3, R6, R31, R3 ;  /* 0x0000001f06037224 */ /* 0x008fe400078e0203 */
[----:B------:R-:W-:Y:S02]  /*9010*/  IMAD R4, R4, R20, R5 ;  /* 0x0000001404047224 */ /* 0x000fe400078e0205 */
[----:B------:R-:W-:-:S02]  /*9020*/  IMAD.MOV.U32 R8, RZ, RZ, 0x1 ;  /* 0x00000001ff087424 */ /* 0x000fc400078e00ff */
[----:B------:R-:W-:Y:S01]  /*9030*/  IMAD.MOV.U32 R6, RZ, RZ, R22 ;  /* 0x000000ffff067224 */ /* 0x000fe200078e0016 */
[----:B------:R-:W-:Y:S02]  /*9040*/  SEL R20, R4, R3, !P0 ;  /* 0x0000000304147207 */ /* 0x000fe40004000000 */
[----:B------:R-:W-:-:S07]  /*9050*/  SEL R21, R3, R4, !P0 ;  /* 0x0000000403157207 */ /* 0x000fce0004000000 */
.L_x_298:
[----:B------:R-:W-:-:S08]  /*9060*/  NOP ;  /* 0x0000000000007918 */ /* 0x000fd00000000000 */
[----:B------:R-:W0:-:S00]  /*9070*/  USETMAXREG.DEALLOC.CTAPOOL 0x28 ;  /* 0x00000028000079c8 */ /* 0x000e0000080e0500 */
[----:B0-----:R-:W-:-:S13]  /*9080*/  ISETP.NE.AND P0, PT, R0, RZ, PT ;  /* 0x000000ff0000720c */ /* 0x001fda0003f05270 */
[----:B------:R-:W-:Y:S05]  /*9090*/  @P0 EXIT ;  /* 0x000000000000094d */ /* 0x000fea0003800000 */
[----:B------:R-:W-:Y:S01]  /*90a0*/  LOP3.LUT P0, RZ, R8, 0xff, RZ, 0xc0, !PT ;  /* 0x000000ff08ff7812 */ /* 0x000fe2000780c0ff */
[----:B------:R-:W-:Y:S02]  /*90b0*/  IMAD.MOV.U32 R0, RZ, RZ, 0x1 ;  /* 0x00000001ff007424 */ /* 0x000fe400078e00ff */
[----:B------:R-:W-:-:S10]  /*90c0*/  IMAD.MOV.U32 R3, RZ, RZ, RZ ;  /* 0x000000ffff037224 */ /* 0x000fd400078e00ff */
[----:B------:R-:W-:Y:S05]  /*90d0*/  @!P0 BRA `(.L_x_301) ;  /* 0x0000000c00488947 */ /* 0x000fea0003800000 */
[----:B------:R-:W0:Y:S01]  /*90e0*/  LDC R0, c[0x0][0x28c] ;  /* 0x0000a300ff007b82 */ /* 0x000e220000000800 */
[----:B------:R-:W1:Y:S01]  /*90f0*/  S2R R11, SR_CgaCtaId ;  /* 0x00000000000b7919 */ /* 0x000e620000008800 */
[----:B------:R-:W-:Y:S01]  /*9100*/  ULDC UR5, c[0x0][0x658] ;  /* 0x0001960000057ab9 */ /* 0x000fe20000000800 */
[----:B------:R-:W-:Y:S01]  /*9110*/  UMOV UR7, 0xffffffff ;  /* 0xffffffff00077882 */ /* 0x000fe20000000000 */
[----:B------:R-:W-:Y:S01]  /*9120*/  ULDC UR6, c[0x0][0xc] ;  /* 0x0000030000067ab9 */ /* 0x000fe20000000800 */
[----:B------:R-:W-:Y:S01]  /*9130*/  USHF.L.U32 UR8, UR7, UR5, URZ ;  /* 0x0000000507087299 */ /* 0x000fe2000800063f */
[----:B------:R-:W-:Y:S01]  /*9140*/  BSSY B0, `(.L_x_301) ;  /* 0x00000cb000007945 */ /* 0x000fe20003800000 */
[----:B------:R-:W-:Y:S01]  /*9150*/  UMOV UR9, 0x1 ;  /* 0x0000000100097882 */ /* 0x000fe20000000000 */
[----:B------:R-:W-:Y:S01]  /*9160*/  ULDC UR7, c[0x0][0x10] ;  /* 0x0000040000077ab9 */ /* 0x000fe20000000800 */
[----:B------:R-:W-:Y:S01]  /*9170*/  USHF.L.U32 UR18, UR9, UR5, URZ ;  /* 0x0000000509127299 */ /* 0x000fe2000800063f */
[----:B------:R-:W-:Y:S01]  /*9180*/  IMAD.MOV.U32 R9, RZ, RZ, 0x1 ;  /* 0x00000001ff097424 */ /* 0x000fe200078e00ff */
[----:B------:R-:W-:Y:S01]  /*9190*/  UIMAD.WIDE.U32 UR6, UR6, UR7, URZ ;  /* 0x00000007060672a5 */ /* 0x000fe2000f8e003f */
[----:B------:R-:W-:Y:S01]  /*91a0*/  LOP3.LUT R8, R19, 0x2, RZ, 0xfc, !PT ;  /* 0x0000000213087812 */ /* 0x000fe200078efcff */
[----:B------:R-:W-:Y:S01]  /*91b0*/  ULDC UR5, c[0x0][0x14] ;  /* 0x0000050000057ab9 */ /* 0x000fe20000000800 */
[----:B------:R-:W-:Y:S01]  /*91c0*/  ULDC UR4, c[0x0][0x600] ;  /* 0x0001800000047ab9 */ /* 0x000fe20000000800 */
[----:B------:R-:W-:-:S02]  /*91d0*/  UIMAD.WIDE.U32 UR22, UR6, UR5, URZ ;  /* 0x00000005061672a5 */ /* 0x000fc4000f8e003f */
[----:B------:R-:W-:Y:S02]  /*91e0*/  UIMAD UR13, UR7, UR5, URZ ;  /* 0x00000005070d72a4 */ /* 0x000fe4000f8e023f */
[----:B------:R-:W-:Y:S02]  /*91f0*/  UIADD3 UR4, UR4, -0x1, URZ ;  /* 0xffffffff04047890 */ /* 0x000fe4000fffe03f */
[----:B------:R-:W-:Y:S02]  /*9200*/  ULOP3.LUT UR17, URZ, UR8, URZ, 0x33, !UPT ;  /* 0x000000083f117292 */ /* 0x000fe4000f8e333f */
[----:B------:R-:W-:Y:S01]  /*9210*/  UIADD3 UR13, UR23, UR13, URZ ;  /* 0x0000000d170d7290 */ /* 0x000fe2000fffe03f */
[----:B0-----:R-:W-:Y:S01]  /*9220*/  VIADD R0, R0, 0x3f ;  /* 0x0000003f00007836 */ /* 0x001fe20000000000 */
[----:B------:R-:W-:-:S04]  /*9230*/  ULDC.64 UR24, c[0x0][0x198] ;  /* 0x0000660000187ab9 */ /* 0x000fc80000000a00 */
[----:B------:R-:W-:-:S04]  /*9240*/  SHF.R.S32.HI R3, RZ, 0x1f, R0 ;  /* 0x0000001fff037819 */ /* 0x000fc80000011400 */
[----:B------:R-:W-:Y:S01]  /*9250*/  LEA.HI R10, R3, R0, RZ, 0x6 ;  /* 0x00000000030a7211 */ /* 0x000fe200078f30ff */
[C---:B-1----:R-:W-:Y:S02]  /*9260*/  IMAD.SHL.U32 R4, R11.reuse, 0x400, RZ ;  /* 0x000004000b047824 */ /* 0x042fe400078e00ff */
[----:B------:R-:W-:Y:S01]  /*9270*/  IMAD.SHL.U32 R11, R11, 0x10, RZ ;  /* 0x000000100b0b7824 */ /* 0x000fe200078e00ff */
[----:B------:R-:W-:Y:S01]  /*9280*/  SHF.R.S32.HI R10, RZ, 0x6, R10 ;  /* 0x00000006ff0a7819 */ /* 0x000fe2000001140a */
[----:B------:R-:W-:Y:S01]  /*9290*/  IMAD.MOV.U32 R0, RZ, RZ, 0x1 ;  /* 0x00000001ff007424 */ /* 0x000fe200078e00ff */
[----:B------:R-:W-:Y:S01]  /*92a0*/  LOP3.LUT R4, R4, 0x1c00, RZ, 0xc0, !PT ;  /* 0x00001c0004047812 */ /* 0x000fe200078ec0ff */
[----:B------:R-:W-:Y:S01]  /*92b0*/  IMAD.MOV.U32 R3, RZ, RZ, RZ ;  /* 0x000000ffff037224 */ /* 0x000fe200078e00ff */
[----:B------:R-:W-:Y:S01]  /*92c0*/  LOP3.LUT R11, R11, 0x70, RZ, 0xc0, !PT ;  /* 0x000000700b0b7812 */ /* 0x000fe200078ec0ff */
[----:B------:R-:W-:Y:S01]  /*92d0*/  VIADD R13, R10, 0x1 ;  /* 0x000000010a0d7836 */ /* 0x000fe20000000000 */
[----:B------:R-:W-:-:S07]  /*92e0*/  LOP3.LUT R12, R4, 0x24180, RZ, 0xfc, !PT ;  /* 0x00024180040c7812 */ /* 0x000fce00078efcff */
.L_x_312:
[----:B------:R-:W-:-:S03]  /*92f0*/  UMOV UR5, 0xffffffff ;  /* 0xffffffff00057882 */ /* 0x000fc60000000000 */
[----:B------:R-:W-:Y:S05]  /*9300*/  BRA.DIV UR5, `(.L_x_302) ;  /* 0x0000001205587947 */ /* 0x000fea000b800000 */
[----:B------:R-:W-:-:S13]  /*9310*/  ELECT P6, URZ, PT ;  /* 0x00000000003f782f */ /* 0x000fda00038c0000 */
.L_x_328:
[----:B------:R-:W0:Y:S01]  /*9320*/  LDC R4, c[0x0][0x28c] ;  /* 0x0000a300ff047b82 */ /* 0x000e220000000800 */
[----:B------:R-:W-:Y:S01]  /*9330*/  BSSY B1, `(.L_x_303) ;  /* 0x0000038000017945 */ /* 0x000fe20003800000 */
[----:B0-----:R-:W-:-:S13]  /*9340*/  ISETP.LT.OR P6, PT, R4, 0x1, !P6 ;  /* 0x000000010400780c */ /* 0x001fda00077c1670 */
[----:B------:R-:W-:Y:S05]  /*9350*/  @P6 BRA `(.L_x_304) ;  /* 0x0000000000d46947 */ /* 0x000fea0003800000 */
[----:B------:R-:W-:Y:S02]  /*9360*/  IMAD.SHL.U32 R21, R21, 0x100, RZ ;  /* 0x0000010015157824 */ /* 0x000fe400078e00ff */
[----:B------:R-:W-:Y:S02]  /*9370*/  IMAD R20, R20, 0x80, R11 ;  /* 0x0000008014147824 */ /* 0x000fe400078e020b */
[----:B------:R-:W-:Y:S02]  /*9380*/  IMAD.MOV.U32 R24, RZ, RZ, RZ ;  /* 0x000000ffff187224 */ /* 0x000fe400078e00ff */
[----:B------:R-:W-:Y:S02]  /*9390*/  IMAD.MOV.U32 R4, RZ, RZ, R13 ;  /* 0x000000ffff047224 */ /* 0x000fe400078e000d */
[----:B------:R-:W-:Y:S02]  /*93a0*/  IMAD.MOV.U32 R5, RZ, RZ, R0 ;  /* 0x000000ffff057224 */ /* 0x000fe400078e0000 */
[----:B------:R-:W-:-:S07]  /*93b0*/  IMAD.MOV.U32 R7, RZ, RZ, R3 ;  /* 0x000000ffff077224 */ /* 0x000fce00078e0003 */
.L_x_307:
[----:B------:R-:W0:Y:S01]  /*93c0*/  S2R R15, SR_CgaCtaId ;  /* 0x00000000000f7919 */ /* 0x000e220000008800 */
[----:B------:R-:W-:Y:S02]  /*93d0*/  MOV R14, 0x400 ;  /* 0x00000400000e7802 */ /* 0x000fe40000000f00 */
[----:B------:R-:W-:Y:S02]  /*93e0*/  LOP3.LUT P1, RZ, R18, 0x7f, RZ, 0xc0, !PT ;  /* 0x0000007f12ff7812 */ /* 0x000fe4000782c0ff */
[----:B0-----:R-:W-:Y:S02]  /*93f0*/  LEA R22, R15, R14, 0x18 ;  /* 0x0000000e0f167211 */ /* 0x001fe400078ec0ff */
[----:B------:R-:W-:-:S09]  /*9400*/  SHF.L.U32 R14, R5, 0x1f, RZ ;  /* 0x0000001f050e7819 */ /* 0x000fd200000006ff */
[----:B------:R-:W0:Y:S01]  /*9410*/  @!P1 LDC R15, c[0x0][0x500] ;  /* 0x00014000ff0f9b82 */ /* 0x000e220000000800 */
[----:B------:R-:W-:-:S04]  /*9420*/  IMAD R23, R7, 0x8, R22 ;  /* 0x0000000807177824 */ /* 0x000fc800078e0216 */
[----:B------:R-:W1:Y:S02]  /*9430*/  SYNCS.PHASECHK.TRANS64.TRYWAIT P0, [R23+URZ+0x48], R14 ;  /* 0x0000480e170075a7 */ /* 0x000e64000800017f */
[----:B-1----:R-:W-:Y:S05]  /*9440*/  @!P0 BRA `(.L_x_305) ;  /* 0x0000001000288947 */ /* 0x002fea0003800000 */
.L_x_329:
[----:B-1----:R-:W-:Y:S01]  /*9450*/  PRMT R14, R8, 0x9910, RZ ;  /* 0x00009910080e7816 */ /* 0x002fe200000000ff */
[----:B0-----:R0:W-:Y:S03]  /*9460*/  @!P1 SYNCS.ARRIVE.TRANS64 RZ, [R23+URZ], R15 ;  /* 0x0000000f17ff99a7 */ /* 0x0011e6000800003f */
[----:B------:R-:W-:-:S13]  /*9470*/  ISETP.NE.AND P0, PT, R14, 0x2, PT ;  /* 0x000000020e00780c */ /* 0x000fda0003f05270 */
[----:B0-----:R-:W-:Y:S05]  /*9480*/  @P0 BRA `(.L_x_306) ;  /* 0x0000000000040947 */ /* 0x001fea0003800000 */
[----:B------:R-:W-:Y:S01]  /*9490*/  BPT.TRAP 0x1 ;  /* 0x000000040000795c */ /* 0x000fe20000300000 */
.L_x_306:
[----:B------:R-:W-:Y:S01]  /*94a0*/  R2UR UR19, R22 ;  /* 0x00000000161372ca */ /* 0x000fe200000e0000 */
[----:B------:R-:W-:Y:S01]  /*94b0*/  IMAD R22, R7, 0x4000, R22 ;  /* 0x0000400007167824 */ /* 0x000fe200078e0216 */
[----:B------:R-:W-:Y:S01]  /*94c0*/  R2UR UR9, R23 ;  /* 0x00000000170972ca */ /* 0x000fe200000e0000 */
[----:B------:R-:W-:Y:S01]  /*94d0*/  IMAD R14, R7, 0x2000, R12 ;  /* 0x00002000070e7824 */ /* 0x000fe200078e020c */
[----:B------:R-:W-:Y:S01]  /*94e0*/  UIADD3 UR6, UP0, UR24, 0xf0, URZ ;  /* 0x000000f018067890 */ /* 0x000fe2000ff1e03f */
[----:B------:R-:W-:Y:S01]  /*94f0*/  VIADD R4, R4, 0xffffffff ;  /* 0xffffffff04047836 */ /* 0x000fe20000000000 */
[----:B------:R-:W-:Y:S01]  /*9500*/  R2UR UR5, R22 ;  /* 0x00000000160572ca */ /* 0x000fe200000e0000 */
[----:B------:R-:W-:Y:S01]  /*9510*/  UIADD3 UR26, UP1, UR24, 0x1f0, URZ ;  /* 0x000001f0181a7890 */ /* 0x000fe2000ff3e03f */
[----:B------:R-:W-:Y:S01]  /*9520*/  R2UR UR8, R14 ;  /* 0x000000000e0872ca */ /* 0x000fe200000e0000 */
[----:B------:R-:W-:Y:S01]  /*9530*/  UIADD3.X UR7, URZ, UR25, URZ, UP0, !UPT ;  /* 0x000000193f077290 */ /* 0x000fe200087fe43f */
[----:B------:R-:W-:Y:S01]  /*9540*/  R2UR UR11, R21 ;  /* 0x00000000150b72ca */ /* 0x000fe200000e0000 */
[----:B------:R-:W-:Y:S01]  /*9550*/  VIADD R7, R7, 0x1 ;  /* 0x0000000107077836 */ /* 0x000fe20000000000 */
[----:B------:R-:W-:Y:S01]  /*9560*/  R2UR UR10, R24 ;  /* 0x00000000180a72ca */ /* 0x000fe200000e0000 */
[----:B------:R-:W-:Y:S01]  /*9570*/  UIADD3.X UR27, URZ, UR25, URZ, UP1, !UPT ;  /* 0x000000193f1b7290 */ /* 0x000fe20008ffe43f */
[----:B------:R-:W-:Y:S01]  /*9580*/  R2UR UR12, R6 ;  /* 0x00000000060c72ca */ /* 0x000fe200000e0000 */
[----:B------:R-:W-:Y:S01]  /*9590*/  UMOV UR14, 0x0 ;  /* 0x00000000000e7882 */ /* 0x000fe20000000000 */
[----:B------:R-:W-:Y:S01]  /*95a0*/  R2UR UR20, R20 ;  /* 0x00000000141472ca */ /* 0x000fe200000e0000 */
[----:B------:R-:W-:Y:S01]  /*95b0*/  UMOV UR15, 0x10000000 ;  /* 0x10000000000f7882 */ /* 0x000fe20000000000 */
[----:B------:R-:W-:Y:S01]  /*95c0*/  ISETP.GT.AND P1, PT, R4, 0x1, PT ;  /* 0x000000010400780c */ /* 0x000fe20003f24270 */
[----:B------:R-:W-:Y:S01]  /*95d0*/  UIADD3 UR16, UR5, 0x180, URZ ;  /* 0x0000018005107890 */ /* 0x000fe2000fffe03f */
[----:B------:R-:W-:Y:S01]  /*95e0*/  ISETP.NE.AND P0, PT, R7, 0x9, PT ;  /* 0x000000090700780c */ /* 0x000fe20003f05270 */
[----:B------:R-:W-:Y:S01]  /*95f0*/  UIADD3 UR5, UR19, UR8, URZ ;  /* 0x0000000813057290 */ /* 0x000fe2000fffe03f */
[----:B------:R-:W-:Y:S01]  /*9600*/  VIADD R24, R24, 0x40 ;  /* 0x0000004018187836 */ /* 0x000fe20000000000 */
[----:B------:R-:W-:Y:S01]  /*9610*/  UMOV UR21, 0xff0000 ;  /* 0x00ff000000157882 */ /* 0x000fe20000000000 */
[----:B------:R-:W-:-:S02]  /*9620*/  SEL R14, RZ, 0x1, P0 ;  /* 0x00000001ff0e7807 */ /* 0x000fc40000000000 */
[----:B------:R-:W-:Y:S01]  /*9630*/  UMOV UR8, UR16 ;  /* 0x0000001000087c82 */ /* 0x000fe20008000000 */
[----:B------:R-:W-:Y:S01]  /*9640*/  SEL R7, R7, RZ, P0 ;  /* 0x000000ff07077207 */ /* 0x000fe20000000000 */
[----:B------:R0:W-:Y:S01]  /*9650*/  UTMALDG.3D [UR8], [UR6], desc[UR14] ;  /* 0x00000e08060075b4 */ /* 0x0001e20008011000 */
[----:B------:R-:W-:Y:S01]  /*9660*/  LOP3.LUT R5, R5, R14, RZ, 0x3c, !PT ;  /* 0x0000000e05057212 */ /* 0x000fe200078e3cff */
[----:B0-----:R-:W-:Y:S01]  /*9670*/  UMOV UR11, UR20 ;  /* 0x00000014000b7c82 */ /* 0x001fe20008000000 */
[----:B------:R-:W-:Y:S02]  /*9680*/  UMOV UR8, UR5 ;  /* 0x0000000500087c82 */ /* 0x000fe40008000000 */
[----:B------:R0:W-:Y:S02]  /*9690*/  UTMALDG.3D.MULTICAST [UR8], [UR26], UR21, desc[UR14] ;  /* 0x00000e081a0073b4 */ /* 0x0001e40008011815 */
[----:B0-----:R-:W-:Y:S05]  /*96a0*/  @P1 BRA `(.L_x_307) ;  /* 0xfffffffc00441947 */ /* 0x001fea000383ffff */
.L_x_304:
[----:B------:R-:W-:Y:S05]  /*96b0*/  BSYNC B1 ;  /* 0x0000000000017941 */ /* 0x000fea0003800000 */
.L_x_303:
[----:B------:R-:W-:Y:S01]  /*96c0*/  LOP3.LUT P1, RZ, R9, 0xff, RZ, 0xc0, !PT ;  /* 0x000000ff09ff7812 */ /* 0x000fe2000782c0ff */
[C---:B------:R-:W-:Y:S01]  /*96d0*/  IMAD.IADD R6, R10.reuse, 0x1, R3 ;  /* 0x000000010a067824 */ /* 0x040fe200078e0203 */
[----:B------:R-:W-:Y:S01]  /*96e0*/  ULDC.64 UR6, c[0x0][0x650] ;  /* 0x0001940000067ab9 */ /* 0x000fe20000000a00 */
[----:B------:R-:W-:Y:S01]  /*96f0*/  ISETP.GE.U32.AND P2, PT, R10, 0x9, PT ;  /* 0x000000090a00780c */ /* 0x000fe20003f46070 */
[----:B------:R-:W-:Y:S01]  /*9700*/  BSSY B1, `(.L_x_308) ;  /* 0x000006c000017945 */ /* 0x000fe20003800000 */
[----:B------:R-:W-:Y:S01]  /*9710*/  IMAD.MOV.U32 R21, RZ, RZ, -0x1 ;  /* 0xffffffffff157424 */ /* 0x000fe200078e00ff */
[----:B------:R-:W-:Y:S01]  /*9720*/  ISETP.GT.U32.AND P0, PT, R6, 0x8, PT ;  /* 0x000000080600780c */ /* 0x000fe20003f04070 */
[----:B------:R-:W-:Y:S01]  /*9730*/  IMAD.MOV.U32 R20, RZ, RZ, -0x1 ;  /* 0xffffffffff147424 */ /* 0x000fe200078e00ff */
[----:B------:R-:W-:Y:S02]  /*9740*/  PRMT R9, RZ, 0x7610, R9 ;  /* 0x00007610ff097816 */ /* 0x000fe40000000009 */
[----:B------:R-:W-:-:S03]  /*9750*/  ISETP.LT.U32.AND P0, PT, R10, 0x9, P0 ;  /* 0x000000090a00780c */ /* 0x000fc60000701070 */
[----:B------:R-:W0:Y:S01]  /*9760*/  @P1 S2R R5, SR_CgaCtaId ;  /* 0x0000000000051919 */ /* 0x000e220000008800 */
[----:B------:R-:W-:-:S04]  /*9770*/  @P1 MOV R4, 0x400 ;  /* 0x0000040000041802 */ /* 0x000fc80000000f00 */
[----:B0-----:R-:W-:Y:S01]  /*9780*/  @P1 LEA R3, R5, R4, 0x18 ;  /* 0x0000000405031211 */ /* 0x001fe200078ec0ff */
[----:B------:R-:W-:-:S03]  /*9790*/  IMAD.WIDE.U32 R4, R6, 0x38e38e39, RZ ;  /* 0x38e38e3906047825 */ /* 0x000fc600078e00ff */
[----:B------:R0:W-:Y:S01]  /*97a0*/  @P1 SYNCS.ARRIVE.TRANS64.A1T0 RZ, [R3+URZ+0xa8], RZ ;  /* 0x0000a8ff03ff19a7 */ /* 0x0001e2000810003f */
[----:B------:R-:W-:Y:S02]  /*97b0*/  IADD3 R16, P1, R16, UR22, RZ ;  /* 0x0000001610107c10 */ /* 0x000fe4000ff3e0ff */
[----:B------:R-:W-:Y:S02]  /*97c0*/  SHF.R.U32.HI R5, RZ, 0x1, R5 ;  /* 0x00000001ff057819 */ /* 0x000fe40000011605 */
[----:B------:R-:W-:Y:S02]  /*97d0*/  IADD3.X R17, R17, UR13, RZ, P1, !PT ;  /* 0x0000000d11117c10 */ /* 0x000fe40008ffe4ff */
[----:B------:R-:W-:Y:S02]  /*97e0*/  PRMT R4, RZ, 0x7610, R4 ;  /* 0x00007610ff047816 */ /* 0x000fe40000000004 */
[----:B0-----:R-:W-:Y:S02]  /*97f0*/  SEL R3, RZ, 0x1, !P0 ;  /* 0x00000001ff037807 */ /* 0x001fe40004000000 */
[----:B------:R-:W-:-:S02]  /*9800*/  ISETP.GE.U32.AND P0, PT, R16, UR6, PT ;  /* 0x0000000610007c0c */ /* 0x000fc4000bf06070 */
[----:B------:R-:W-:Y:S01]  /*9810*/  LOP3.LUT R0, R0, R3, RZ, 0x3c, !PT ;  /* 0x0000000300007212 */ /* 0x000fe200078e3cff */
[----:B------:R-:W-:Y:S01]  /*9820*/  IMAD R3, R5, -0x9, R6 ;  /* 0xfffffff705037824 */ /* 0x000fe200078e0206 */
[----:B------:R-:W-:Y:S01]  /*9830*/  ISETP.GE.U32.AND.EX P0, PT, R17, UR7, PT, P0 ;  /* 0x0000000711007c0c */ /* 0x000fe2000bf06100 */
[----:B------:R-:W-:Y:S01]  /*9840*/  IMAD.MOV.U32 R6, RZ, RZ, -0x1 ;  /* 0xffffffffff067424 */ /* 0x000fe200078e00ff */
[----:B------:R-:W-:-:S11]  /*9850*/  @P2 LOP3.LUT R0, R0, 0x1, R5, 0x78, !PT ;  /* 0x0000000100002812 */ /* 0x000fd600078e7805 */
[----:B------:R-:W-:Y:S05]  /*9860*/  @P0 BRA `(.L_x_309) ;  /* 0x0000000400540947 */ /* 0x000fea0003800000 */
[----:B------:R-:W0:Y:S01]  /*9870*/  S2R R15, SR_CTAID.X ;  /* 0x00000000000f7919 */ /* 0x000e220000002500 */
[----:B------:R-:W-:Y:S01]  /*9880*/  ULDC.64 UR6, c[0x0][0x628] ;  /* 0x00018a0000067ab9 */ /* 0x000fe20000000a00 */
[----:B------:R-:W-:Y:S01]  /*9890*/  ULDC UR8, c[0x0][0x630] ;  /* 0x00018c0000087ab9 */ /* 0x000fe20000000800 */
[----:B------:R-:W-:Y:S01]  /*98a0*/  ISETP.NE.U32.AND P0, PT, RZ, UR6, PT ;  /* 0x00000006ff007c0c */ /* 0x000fe2000bf05070 */
[----:B------:R-:W1:Y:S01]  /*98b0*/  S2R R20, SR_CTAID.Y ;  /* 0x0000000000147919 */ /* 0x000e620000002600 */
[----:B------:R-:W-:Y:S01]  /*98c0*/  ULDC UR9, c[0x0][0x150] ;  /* 0x0000540000097ab9 */ /* 0x000fe20000000800 */
[----:B------:R-:W-:Y:S01]  /*98d0*/  IMAD.MOV.U32 R4, RZ, RZ, R16 ;  /* 0x000000ffff047224 */ /* 0x000fe200078e0010 */
[----:B------:R-:W-:Y:S01]  /*98e0*/  ISETP.NE.AND.EX P0, PT, RZ, UR7, PT, P0 ;  /* 0x00000007ff007c0c */ /* 0x000fe2000bf05300 */
[----:B------:R-:W-:Y:S01]  /*98f0*/  IMAD.MOV.U32 R5, RZ, RZ, R17 ;  /* 0x000000ffff057224 */ /* 0x000fe200078e0011 */
[----:B0-----:R-:W-:-:S11]  /*9900*/  I2FP.F32.U32 R22, R15 ;  /* 0x0000000f00167245 */ /* 0x001fd60000201000 */
[----:B------:R-:W-:Y:S05]  /*9910*/  @!P0 BRA `(.L_x_310) ;  /* 0x0000000000288947 */ /* 0x000fea0003800000 */
[----:B------:R-:W-:Y:S02]  /*9920*/  ULDC UR5, c[0x0][0x634] ;  /* 0x00018d0000057ab9 */ /* 0x000fe40000000800 */
[----:B------:R-:W-:-:S05]  /*9930*/  IADD3 R5, P0, R16, UR5, RZ ;  /* 0x0000000510057c10 */ /* 0x000fca000ff1e0ff */
[----:B------:R-:W-:-:S04]  /*9940*/  IMAD.X R21, RZ, RZ, R17, P0 ;  /* 0x000000ffff157224 */ /* 0x000fc800000e0611 */
[----:B------:R-:W-:-:S04]  /*9950*/  IMAD.WIDE.U32 R6, R21, UR6, RZ ;  /* 0x0000000615067c25 */ /* 0x000fc8000f8e00ff */
[----:B------:R-:W-:-:S04]  /*9960*/  IMAD.WIDE.U32 R6, P0, R5, UR7, R6 ;  /* 0x0000000705067c25 */ /* 0x000fc8000f800006 */
[----:B------:R-:W-:-:S04]  /*9970*/  IMAD.WIDE.U32 R4, R5, UR6, RZ ;  /* 0x0000000605047c25 */ /* 0x000fc8000f8e00ff */
[----:B------:R-:W-:Y:S01]  /*9980*/  IMAD.MOV.U32 R4, RZ, RZ, R7 ;  /* 0x000000ffff047224 */ /* 0x000fe200078e0007 */
[----:B------:R-:W-:Y:S01]  /*9990*/  IADD3 RZ, P1, R5, R6, RZ ;  /* 0x0000000605ff7210 */ /* 0x000fe20007f3e0ff */
[----:B------:R-:W-:-:S04]  /*99a0*/  IMAD.X R5, RZ, RZ, RZ, P0 ;  /* 0x000000ffff057224 */ /* 0x000fc800000e06ff */
[----:B------:R-:W-:-:S08]  /*99b0*/  IMAD.WIDE.U32.X R4, R21, UR7, R4, P1 ;  /* 0x0000000715047c25 */ /* 0x000fd000088e0404 */
.L_x_310:
[--C-:B------:R-:W-:Y:S01]  /*99c0*/  SHF.R.U64 R14, R4, UR8, R5.reuse ;  /* 0x00000008040e7c19 */ /* 0x100fe20008001205 */
[----:B------:R-:W-:Y:S01]  /*99d0*/  FMUL R22, R22, UR9 ;  /* 0x0000000916167c20 */ /* 0x000fe20008400000 */
[----:B------:R-:W-:Y:S01]  /*99e0*/  SHF.R.U32.HI R4, RZ, UR8, R5 ;  /* 0x00000008ff047c19 */ /* 0x000fe20008011605 */
[----:B------:R-:W0:Y:S01]  /*99f0*/  LDC R6, c[0x0][0x144] ;  /* 0x00005100ff067b82 */ /* 0x000e220000000800 */
[----:B------:R-:W-:Y:S01]  /*9a00*/  IADD3 R5, P0, RZ, -R14, RZ ;  /* 0x8000000eff057210 */ /* 0x000fe20007f1e0ff */
[----:B------:R-:W-:Y:S01]  /*9a10*/  ULDC UR5, c[0x0][0x154] ;  /* 0x0000550000057ab9 */ /* 0x000fe20000000800 */
[----:B-1----:R-:W-:Y:S01]  /*9a20*/  I2FP.F32.U32 R7, R20 ;  /* 0x0000001400077245 */ /* 0x002fe20000201000 */
[----:B------:R-:W1:Y:S01]  /*9a30*/  F2I.U32.TRUNC.NTZ R22, R22 ;  /* 0x0000001600167305 */ /* 0x000e62000020f000 */
[----:B------:R-:W-:Y:S01]  /*9a40*/  ULDC.64 UR6, c[0x0][0x620] ;  /* 0x0001880000067ab9 */ /* 0x000fe20000000a00 */
[----:B------:R-:W-:Y:S01]  /*9a50*/  IMAD.X R4, RZ, RZ, ~R4, P0 ;  /* 0x000000ffff047224 */ /* 0x000fe200000e0e04 */
[----:B------:R-:W-:Y:S01]  /*9a60*/  ISETP.NE.AND P2, PT, R2, 0x1, PT ;  /* 0x000000010200780c */ /* 0x000fe20003f45270 */
[----:B------:R-:W-:Y:S01]  /*9a70*/  FMUL R23, R7, UR5 ;  /* 0x0000000507177c20 */ /* 0x000fe20008400000 */
[----:B------:R-:W2:Y:S01]  /*9a80*/  LDC R25, c[0x0][0x148] ;  /* 0x00005200ff197b82 */ /* 0x000ea20000000800 */
[----:B------:R-:W-:Y:S01]  /*9a90*/  IMAD R4, R4, UR6, RZ ;  /* 0x0000000604047c24 */ /* 0x000fe2000f8e02ff */
[----:B------:R-:W-:-:S03]  /*9aa0*/  ULDC UR5, c[0x0][0x618] ;  /* 0x0001860000057ab9 */ /* 0x000fc60000000800 */
[----:B------:R-:W3:Y:S01]  /*9ab0*/  F2I.U32.TRUNC.NTZ R23, R23 ;  /* 0x0000001700177305 */ /* 0x000ee2000020f000 */
[C---:B------:R-:W-:Y:S02]  /*9ac0*/  IMAD R7, R5.reuse, UR7, R4 ;  /* 0x0000000705077c24 */ /* 0x040fe4000f8e0204 */
[----:B------:R-:W-:Y:S01]  /*9ad0*/  IMAD.WIDE.U32 R4, R5, UR6, R16 ;  /* 0x0000000605047c25 */ /* 0x000fe2000f8e0010 */
[----:B------:R-:W-:Y:S02]  /*9ae0*/  ULDC.64 UR6, c[0x0][0x640] ;  /* 0x0001900000067ab9 */ /* 0x000fe40000000a00 */
[----:B------:R-:W-:Y:S01]  /*9af0*/  ISETP.NE.U32.AND P0, PT, RZ, UR6, PT ;  /* 0x00000006ff007c0c */ /* 0x000fe2000bf05070 */
[----:B------:R-:W-:Y:S02]  /*9b00*/  IMAD.IADD R5, R5, 0x1, R7 ;  /* 0x0000000105057824 */ /* 0x000fe400078e0207 */
[----:B-1----:R-:W-:Y:S01]  /*9b10*/  IMAD.MOV R22, RZ, RZ, -R22 ;  /* 0x000000ffff167224 */ /* 0x002fe200078e0a16 */
[----:B------:R-:W-:-:S02]  /*9b20*/  ISETP.NE.AND.EX P0, PT, RZ, UR7, PT, P0 ;  /* 0x00000007ff007c0c */ /* 0x000fc4000bf05300 */
[----:B------:R-:W-:Y:S01]  /*9b30*/  SHF.R.U64 R21, R4, UR5, R5 ;  /* 0x0000000504157c19 */ /* 0x000fe20008001205 */
[----:B0-----:R-:W-:Y:S01]  /*9b40*/  IMAD R15, R6, R22, R15 ;  /* 0x00000016060f7224 */ /* 0x001fe200078e020f */
[----:B------:R-:W-:Y:S01]  /*9b50*/  SHF.R.U32.HI R4, RZ, UR5, R5 ;  /* 0x00000005ff047c19 */ /* 0x000fe20008011605 */
[----:B------:R-:W-:Y:S01]  /*9b60*/  ULDC UR5, c[0x0][0x608] ;  /* 0x0001820000057ab9 */ /* 0x000fe20000000800 */
[----:B---3--:R-:W-:Y:S02]  /*9b70*/  IMAD.MOV R6, RZ, RZ, -R23 ;  /* 0x000000ffff067224 */ /* 0x008fe400078e0a17 */
[--C-:B------:R-:W-:Y:S02]  /*9b80*/  SHF.R.U64 R22, R21, UR5, R4.reuse ;  /* 0x0000000515167c19 */ /* 0x100fe40008001204 */
[----:B------:R-:W-:Y:S01]  /*9b90*/  SHF.R.U32.HI R5, RZ, UR5, R4 ;  /* 0x00000005ff057c19 */ /* 0x000fe20008011604 */
[----:B------:R-:W-:Y:S01]  /*9ba0*/  ULDC UR5, c[0x0][0x658] ;  /* 0x0001960000057ab9 */ /* 0x000fe20000000800 */
[----:B--2---:R-:W-:-:S02]  /*9bb0*/  @P2 IMAD R15, R25, R6, R20 ;  /* 0x00000006190f2224 */ /* 0x004fc400078e0214 */
[--C-:B------:R-:W-:Y:S02]  /*9bc0*/  SHF.R.U64 R20, R22, UR5, R5.reuse ;  /* 0x0000000516147c19 */ /* 0x100fe40008001205 */
[----:B------:R-:W-:-:S03]  /*9bd0*/  SHF.R.U32.HI R23, RZ, UR5, R5 ;  /* 0x00000005ff177c19 */ /* 0x000fc60008011605 */
[----:B------:R-:W-:Y:S02]  /*9be0*/  IMAD.MOV.U32 R6, RZ, RZ, R20 ;  /* 0x000000ffff067224 */ /* 0x000fe400078e0014 */
[----:B------:R-:W-:Y:S01]  /*9bf0*/  IMAD.MOV.U32 R5, RZ, RZ, R23 ;  /* 0x000000ffff057224 */ /* 0x000fe200078e0017 */
[----:B------:R-:W-:Y:S06]  /*9c00*/  @!P0 BRA `(.L_x_311) ;  /* 0x00000000002c8947 */ /* 0x000fec0003800000 */
        /* <DEDUP_REMOVED lines=9> */
[----:B------:R-:W-:-:S04]  /*9ca0*/  IMAD.WIDE.U32.X R4, R23, UR7, R4, P1 ;  /* 0x0000000717047c25 */ /* 0x000fc800088e0404 */
[----:B------:R-:W-:-:S07]  /*9cb0*/  IMAD.MOV.U32 R6, RZ, RZ, R4 ;  /* 0x000000ffff067224 */ /* 0x000fce00078e0004 */
.L_x_311:
[----:B------:R-:W-:Y:S01]  /*9cc0*/  ULDC UR5, c[0x0][0x648] ;  /* 0x0001920000057ab9 */ /* 0x000fe20000000800 */
[----:B------:R-:W-:Y:S01]  /*9cd0*/  LOP3.LUT R4, R22, UR17, RZ, 0xc0, !PT ;  /* 0x0000001116047c12 */ /* 0x000fe2000f8ec0ff */
[----:B------:R-:W-:Y:S01]  /*9ce0*/  ULDC UR6, c[0x0][0x610] ;  /* 0x0001840000067ab9 */ /* 0x000fe20000000800 */
[----:B------:R-:W-:Y:S01]  /*9cf0*/  SHF.R.U64 R5, R6, UR5, R5 ;  /* 0x0000000506057c19 */ /* 0x000fe20008001205 */
[----:B------:R-:W-:Y:S01]  /*9d00*/  ULDC UR5, c[0x0][0x638] ;  /* 0x00018e0000057ab9 */ /* 0x000fe20000000800 */
[----:B------:R-:W-:-:S03]  /*9d10*/  LOP3.LUT R21, R21, UR4, RZ, 0xc0, !PT ;  /* 0x0000000415157c12 */ /* 0x000fc6000f8ec0ff */
[----:B------:R-:W-:Y:S02]  /*9d20*/  IMAD.MOV R7, RZ, RZ, -R5 ;  /* 0x000000ffff077224 */ /* 0x000fe400078e0a05 */
[----:B------:R-:W-:Y:S02]  /*9d30*/  IMAD R4, R5, UR18, R4 ;  /* 0x0000001205047c24 */ /* 0x000fe4000f8e0204 */
[----:B------:R-:W-:Y:S01]  /*9d40*/  IMAD R20, R7, UR5, R20 ;  /* 0x0000000507147c24 */ /* 0x000fe2000f8e0214 */
[----:B------:R-:W-:Y:S01]  /*9d50*/  ULDC UR5, c[0x0][0x600] ;  /* 0x0001800000057ab9 */ /* 0x000fe20000000800 */
[----:B------:R-:W-:Y:S02]  /*9d60*/  IMAD R15, R4, UR6, R15 ;  /* 0x00000006040f7c24 */ /* 0x000fe4000f8e020f */
[----:B------:R-:W-:Y:S02]  /*9d70*/  IMAD R6, R20, UR5, R21 ;  /* 0x0000000514067c24 */ /* 0x000fe4000f8e0215 */
[----:B------:R-:W-:-:S03]  /*9d80*/  IMAD.MOV.U32 R4, RZ, RZ, 0x1 ;  /* 0x00000001ff047424 */ /* 0x000fc600078e00ff */
[----:B------:R-:W-:Y:S02]  /*9d90*/  SEL R20, R6, R15, !P2 ;  /* 0x0000000f06147207 */ /* 0x000fe40005000000 */
[----:B------:R-:W-:Y:S01]  /*9da0*/  SEL R21, R15, R6, !P2 ;  /* 0x000000060f157207 */ /* 0x000fe20005000000 */
[----:B------:R-:W-:-:S07]  /*9db0*/  IMAD.MOV.U32 R6, RZ, RZ, R14 ;  /* 0x000000ffff067224 */ /* 0x000fce00078e000e */
.L_x_309:
[----:B------:R-:W-:Y:S05]  /*9dc0*/  BSYNC B1 ;  /* 0x0000000000017941 */ /* 0x000fea0003800000 */
.L_x_308:
[----:B------:R-:W-:-:S13]  /*9dd0*/  LOP3.LUT P0, RZ, R4, 0xff, RZ, 0xc0, !PT ;  /* 0x000000ff04ff7812 */ /* 0x000fda000780c0ff */
[----:B------:R-:W-:Y:S05]  /*9de0*/  @P0 BRA `(.L_x_312) ;  /* 0xfffffff400400947 */ /* 0x000fea000383ffff */
[----:B------:R-:W-:Y:S05]  /*9df0*/  BSYNC B0 ;  /* 0x0000000000007941 */ /* 0x000fea0003800000 */
.L_x_301:
[----:B------:R-:W-:-:S03]  /*9e00*/  UMOV UR5, 0xffffffff ;  /* 0xffffffff00057882 */ /* 0x000fc60000000000 */
[----:B------:R-:W-:Y:S05]  /*9e10*/  BRA.DIV UR5, `(.L_x_313) ;  /* 0x0000000605c87947 */ /* 0x000fea000b800000 */
[----:B------:R-:W-:-:S13]  /*9e20*/  ELECT P6, URZ, PT ;  /* 0x00000000003f782f */ /* 0x000fda00038c0000 */
.L_x_332:
[----:B------:R-:W-:Y:S04]  /*9e30*/  BSSY B0, `(.L_x_314) ;  /* 0x0000058000007945 */ /* 0x000fe80003800000 */
[----:B------:R-:W-:Y:S05]  /*9e40*/  @!P6 BRA `(.L_x_315) ;  /* 0x000000040058e947 */ /* 0x000fea0003800000 */
[----:B------:R-:W-:-:S04]  /*9e50*/  LOP3.LUT R19, R19, 0x2, RZ, 0xfc, !PT ;  /* 0x0000000213137812 */ /* 0x000fc800078efcff */
[----:B------:R-:W-:-:S13]  /*9e60*/  ISETP.NE.AND P0, PT, R19, 0x3, PT ;  /* 0x000000031300780c */ /* 0x000fda0003f05270 */
[----:B------:R-:W-:Y:S05]  /*9e70*/  @!P0 BRA `(.L_x_316) ;  /* 0x0000000000048947 */ /* 0x000fea0003800000 */
[----:B------:R-:W-:Y:S01]  /*9e80*/  BPT.TRAP 0x1 ;  /* 0x000000040000795c */ /* 0x000fe20000300000 */
.L_x_316:
[----:B------:R-:W0:Y:S01]  /*9e90*/  S2R R5, SR_CgaCtaId ;  /* 0x0000000000057919 */ /* 0x000e220000008800 */
[----:B------:R-:W-:Y:S02]  /*9ea0*/  MOV R2, 0x400 ;  /* 0x0000040000027802 */ /* 0x000fe40000000f00 */
[----:B------:R-:W-:Y:S02]  /*9eb0*/  SHF.L.U32 R4, R0, 0x1f, RZ ;  /* 0x0000001f00047819 */ /* 0x000fe400000006ff */
[----:B0-----:R-:W-:-:S05]  /*9ec0*/  LEA R2, R5, R2, 0x18 ;  /* 0x0000000205027211 */ /* 0x001fca00078ec0ff */
[----:B------:R-:W-:-:S04]  /*9ed0*/  VIADD R2, R2, 0x48 ;  /* 0x0000004802027836 */ /* 0x000fc80000000000 */
[C---:B------:R-:W-:Y:S02]  /*9ee0*/  IMAD R7, R3.reuse, 0x8, R2 ;  /* 0x0000000803077824 */ /* 0x040fe400078e0202 */
[----:B------:R-:W-:Y:S02]  /*9ef0*/  VIADD R3, R3, 0x1 ;  /* 0x0000000103037836 */ /* 0x000fe40000000000 */
[----:B------:R-:W0:Y:S03]  /*9f00*/  SYNCS.PHASECHK.TRANS64.TRYWAIT P0, [R7+URZ], R4 ;  /* 0x00000004070075a7 */ /* 0x000e26000800017f */
[----:B------:R-:W-:-:S04]  /*9f10*/  ISETP.NE.AND P1, PT, R3, 0x9, PT ;  /* 0x000000090300780c */ /* 0x000fc80003f25270 */
[----:B------:R-:W-:Y:S02]  /*9f20*/  SEL R5, RZ, 0x1, P1 ;  /* 0x00000001ff057807 */ /* 0x000fe40000800000 */
[----:B------:R-:W-:Y:S02]  /*9f30*/  SEL R3, R3, RZ, P1 ;  /* 0x000000ff03037207 */ /* 0x000fe40000800000 */
[----:B------:R-:W-:-:S03]  /*9f40*/  LOP3.LUT R6, R0, R5, RZ, 0x3c, !PT ;  /* 0x0000000500067212 */ /* 0x000fc600078e3cff */
[----:B------:R-:W-:Y:S01]  /*9f50*/  IMAD R8, R3, 0x8, R2 ;  /* 0x0000000803087824 */ /* 0x000fe200078e0202 */
[----:B------:R-:W-:Y:S01]  /*9f60*/  SHF.L.U32 R5, R6, 0x1f, RZ ;  /* 0x0000001f06057819 */ /* 0x000fe200000006ff */
[----:B0-----:R-:W-:Y:S06]  /*9f70*/  @!P0 BRA `(.L_x_317) ;  /* 0x0000000400908947 */ /* 0x001fec0003800000 */
.L_x_333:
[----:B------:R-:W1:Y:S01]  /*9f80*/  SYNCS.PHASECHK.TRANS64.TRYWAIT P0, [R8+URZ], R5 ;  /* 0x00000005080075a7 */ /* 0x000e62000800017f */
[----:B------:R-:W-:-:S05]  /*9f90*/  VIADD R0, R3, 0x1 ;  /* 0x0000000103007836 */ /* 0x000fca0000000000 */
[----:B------:R-:W-:-:S04]  /*9fa0*/  ISETP.NE.AND P1, PT, R0, 0x9, PT ;  /* 0x000000090000780c */ /* 0x000fc80003f25270 */
[----:B------:R-:W-:Y:S02]  /*9fb0*/  SEL R3, RZ, 0x1, P1 ;  /* 0x00000001ff037807 */ /* 0x000fe40000800000 */
[----:B0-----:R-:W-:Y:S02]  /*9fc0*/  SEL R7, R0, RZ, P1 ;  /* 0x000000ff00077207 */ /* 0x001fe40000800000 */
[----:B------:R-:W-:-:S03]  /*9fd0*/  LOP3.LUT R6, R6, R3, RZ, 0x3c, !PT ;  /* 0x0000000306067212 */ /* 0x000fc600078e3cff */
[----:B------:R-:W-:Y:S01]  /*9fe0*/  IMAD R9, R7, 0x8, R2 ;  /* 0x0000000807097824 */ /* 0x000fe200078e0202 */
[----:B------:R-:W-:Y:S01]  /*9ff0*/  SHF.L.U32 R4, R6, 0x1f, RZ ;  /* 0x0000001f06047819 */ /* 0x000fe200000006ff */
[----:B-1----:R-:W-:Y:S06]  /*a000*/  @!P0 BRA `(.L_x_318) ;  /* 0x0000000400808947 */ /* 0x002fec0003800000 */
.L_x_334:
[----:B------:R-:W1:Y:S01]  /*a010*/  SYNCS.PHASECHK.TRANS64.TRYWAIT P0, [R9+URZ], R4 ;  /* 0x00000004090075a7 */ /* 0x000e62000800017f */
[----:B------:R-:W-:-:S05]  /*a020*/  VIADD R0, R7, 0x1 ;  /* 0x0000000107007836 */ /* 0x000fca0000000000 */
[----:B------:R-:W-:-:S04]  /*a030*/  ISETP.NE.AND P1, PT, R0, 0x9, PT ;  /* 0x000000090000780c */ /* 0x000fc80003f25270 */
[----:B------:R-:W-:Y:S02]  /*a040*/  SEL R3, RZ, 0x1, P1 ;  /* 0x00000001ff037807 */ /* 0x000fe40000800000 */
[----:B------:R-:W-:Y:S02]  /*a050*/  SEL R7, R0, RZ, P1 ;  /* 0x000000ff00077207 */ /* 0x000fe40000800000 */
[----:B------:R-:W-:-:S03]  /*a060*/  LOP3.LUT R6, R6, R3, RZ, 0x3c, !PT ;  /* 0x0000000306067212 */ /* 0x000fc600078e3cff */
[----:B0-----:R-:W-:Y:S01]  /*a070*/  IMAD R8, R7, 0x8, R2 ;  /* 0x0000000807087824 */ /* 0x001fe200078e0202 */
[----:B------:R-:W-:Y:S01]  /*a080*/  SHF.L.U32 R5, R6, 0x1f, RZ ;  /* 0x0000001f06057819 */ /* 0x000fe200000006ff */
[----:B-1----:R-:W-:Y:S06]  /*a090*/  @!P0 BRA `(.L_x_319) ;  /* 0x0000000400708947 */ /* 0x002fec0003800000 */
.L_x_335:
        /* <DEDUP_REMOVED lines=9> */
.L_x_336:
        /* <DEDUP_REMOVED lines=9> */
.L_x_337:
        /* <DEDUP_REMOVED lines=9> */
.L_x_338:
[----:B------:R-:W1:Y:S01]  /*a250*/  SYNCS.PHASECHK.TRANS64.TRYWAIT P0, [R9+URZ], R4 ;  /* 0x00000004090075a7 */ /* 0x000e62000800017f */
[----:B------:R-:W-:-:S05]  /*a260*/  VIADD R0, R7, 0x1 ;  /* 0x0000000107007836 */ /* 0x000fca0000000000 */
[----:B------:R-:W-:-:S04]  /*a270*/  ISETP.NE.AND P1, PT, R0, 0x9, PT ;  /* 0x000000090000780c */ /* 0x000fc80003f25270 */
[----:B------:R-:W-:Y:S02]  /*a280*/  SEL R3, RZ, 0x1, P1 ;  /* 0x00000001ff037807 */ /* 0x000fe40000800000 */
[----:B------:R-:W-:Y:S02]  /*a290*/  SEL R7, R0, RZ, P1 ;  /* 0x000000ff00077207 */ /* 0x000fe40000800000 */
[----:B------:R-:W-:-:S03]  /*a2a0*/  LOP3.LUT R11, R6, R3, RZ, 0x3c, !PT ;  /* 0x00000003060b7212 */ /* 0x000fc600078e3cff */
[----:B------:R-:W-:Y:S01]  /*a2b0*/  IMAD R6, R7, 0x8, R2 ;  /* 0x0000000807067824 */ /* 0x000fe200078e0202 */
[----:B0-----:R-:W-:Y:S01]  /*a2c0*/  SHF.L.U32 R5, R11, 0x1f, RZ ;  /* 0x0000001f0b057819 */ /* 0x001fe200000006ff */
[----:B-1----:R-:W-:Y:S06]  /*a2d0*/  @!P0 BRA `(.L_x_323) ;  /* 0x0000000400308947 */ /* 0x002fec0003800000 */
.L_x_339:
[----:B------:R-:W1:Y:S01]  /*a2e0*/  SYNCS.PHASECHK.TRANS64.TRYWAIT P0, [R6+URZ], R5 ;  /* 0x00000005060075a7 */ /* 0x000e62000800017f */
[----:B------:R-:W-:-:S05]  /*a2f0*/  VIADD R0, R7, 0x1 ;  /* 0x0000000107007836 */ /* 0x000fca0000000000 */
[----:B------:R-:W-:-:S04]  /*a300*/  ISETP.NE.AND P1, PT, R0, 0x9, PT ;  /* 0x000000090000780c */ /* 0x000fc80003f25270 */
[----:B0-----:R-:W-:Y:S02]  /*a310*/  SEL R4, RZ, 0x1, P1 ;  /* 0x00000001ff047807 */ /* 0x001fe40000800000 */
[----:B------:R-:W-:Y:S02]  /*a320*/  SEL R3, R0, RZ, P1 ;  /* 0x000000ff00037207 */ /* 0x000fe40000800000 */
[----:B------:R-:W-:Y:S01]  /*a330*/  LOP3.LUT R0, R11, R4, RZ, 0x3c, !PT ;  /* 0x000000040b007212 */ /* 0x000fe200078e3cff */
[----:B-1----:R-:W-:Y:S06]  /*a340*/  @!P0 BRA `(.L_x_324) ;  /* 0x0000000400288947 */ /* 0x002fec0003800000 */
.L_x_340:
[----:B------:R-:W-:Y:S01]  /*a350*/  IMAD R3, R3, 0x8, R2 ;  /* 0x0000000803037824 */ /* 0x000fe200078e0202 */
[----:B------:R-:W-:-:S07]  /*a360*/  SHF.L.U32 R0, R0, 0x1f, RZ ;  /* 0x0000001f00007819 */ /* 0x000fce00000006ff */
.L_x_325:
[----:B-1----:R1:W2:Y:S02]  /*a370*/  SYNCS.PHASECHK.TRANS64.TRYWAIT P0, [R3+URZ], R0 ;  /* 0x00000000030075a7 */ /* 0x0022a4000800017f */
[----:B--2---:R-:W-:Y:S05]  /*a380*/  @!P0 NANOSLEEP.SYNCS 0x989680 ;  /* 0x009896800000895d */ /* 0x004fea0003900000 */
[----:B------:R-:W2:Y:S02]  /*a390*/  @!P0 SYNCS.PHASECHK.TRANS64 P0, [R3+URZ], R0 ;  /* 0x00000000030085a7 */ /* 0x000ea4000800007f */
[----:B--2---:R-:W-:Y:S05]  /*a3a0*/  @!P0 BRA `(.L_x_325) ;  /* 0xfffffffc00f08947 */ /* 0x004fea000383ffff */
.L_x_315:
[----:B------:R-:W-:Y:S05]  /*a3b0*/  BSYNC B0 ;  /* 0x0000000000007941 */ /* 0x000fea0003800000 */
.L_x_314:
[----:B------:R-:W-:Y:S05]  /*a3c0*/  EXIT ;  /* 0x000000000000794d */ /* 0x000fea0003800000 */
.L_x_22:
[----:B----4-:R4:W0:Y:S02]  /*a3d0*/  SYNCS.PHASECHK.TRANS64.TRYWAIT P1, [R3+URZ], R0 ;  /* 0x00000000030075a7 */ /* 0x010824000802017f */
[----:B0-----:R-:W-:Y:S05]  /*a3e0*/  @!P1 NANOSLEEP.SYNCS 0x989680 ;  /* 0x009896800000995d */ /* 0x001fea0003900000 */
[----:B------:R-:W0:Y:S02]  /*a3f0*/  @!P1 SYNCS.PHASECHK.TRANS64 P1, [R3+URZ], R0 ;  /* 0x00000000030095a7 */ /* 0x000e24000802007f */
[----:B0-----:R-:W-:Y:S05]  /*a400*/  @!P1 BRA `(.L_x_22) ;  /* 0xfffffffc00f09947 */ /* 0x001fea000383ffff */
[----:B------:R-:W-:Y:S05]  /*a410*/  BRA `(.L_x_21) ;  /* 0xffffff7000787947 */ /* 0x000fea000383ffff */
.L_x_27:
[----:B-1----:R1:W3:Y:S02]  /*a420*/  SYNCS.PHASECHK.TRANS64.TRYWAIT P1, [R5+URZ], R4 ;  /* 0x00000004050075a7 */ /* 0x0022e4000802017f */
[----:B---3--:R-:W-:Y:S05]  /*a430*/  @!P1 NANOSLEEP.SYNCS 0x989680 ;  /* 0x009896800000995d */ /* 0x008fea0003900000 */
[----:B------:R-:W3:Y:S02]  /*a440*/  @!P1 SYNCS.PHASECHK.TRANS64 P1, [R5+URZ], R4 ;  /* 0x00000004050095a7 */ /* 0x000ee4000802007f */
[----:B---3--:R-:W-:Y:S05]  /*a450*/  @!P1 BRA `(.L_x_27) ;  /* 0xfffffffc00f09947 */ /* 0x008fea000383ffff */
[----:B------:R-:W-:Y:S05]  /*a460*/  BRA `(.L_x_26) ;  /* 0xffffff7400547947 */ /* 0x000fea000383ffff */
.L_x_302:
[----:B------:R-:W-:Y:S01]  /*a470*/  BSSY B1, `(.L_x_326) ;  /* 0x0000006000017945 */ /* 0x000fe20003800000 */
[----:B------:R-:W-:-:S07]  /*a480*/  IMAD.MOV.U32 R15, RZ, RZ, -0x1 ;  /* 0xffffffffff0f7424 */ /* 0x000fce00078e00ff */
[----:B------:R-:W-:Y:S05]  /*a490*/  WARPSYNC.COLLECTIVE R15, `(.L_x_327) ;  /* 0x000000000f0c7348 */ /* 0x000fea0003c00000 */
[----:B------:R-:W-:Y:S02]  /*a4a0*/  ELECT P6, UR62, PT ;  /* 0x00000000003e782f */ /* 0x000fe400038c0000 */
[----:B------:R-:W-:Y:S01]  /*a4b0*/  MOV R14, UR62 ;  /* 0x0000003e000e7c02 */ /* 0x000fe20008000f00 */
[----:B------:R-:W-:Y:S10]  /*a4c0*/  ENDCOLLECTIVE ;  /* 0x000000000000791b */ /* 0x000ff40003800000 */
.L_x_327:
[----:B------:R-:W-:Y:S05]  /*a4d0*/  BSYNC B1 ;  /* 0x0000000000017941 */ /* 0x000fea0003800000 */
.L_x_326:
[----:B------:R-:W-:Y:S05]  /*a4e0*/  BRA `(.L_x_328) ;  /* 0xffffffec008c7947 */ /* 0x000fea000383ffff */
.L_x_305:
[----:B-1----:R1:W2:Y:S02]  /*a4f0*/  SYNCS.PHASECHK.TRANS64.TRYWAIT P0, [R23+URZ+0x48], R14 ;  /* 0x0000480e170075a7 */ /* 0x0022a4000800017f */
[----:B--2---:R-:W-:Y:S05]  /*a500*/  @!P0 NANOSLEEP.SYNCS 0x989680 ;  /* 0x009896800000895d */ /* 0x004fea0003900000 */
[----:B------:R-:W2:Y:S02]  /*a510*/  @!P0 SYNCS.PHASECHK.TRANS64 P0, [R23+URZ+0x48], R14 ;  /* 0x0000480e170085a7 */ /* 0x000ea4000800007f */
[----:B--2---:R-:W-:Y:S05]  /*a520*/  @!P0 BRA `(.L_x_305) ;  /* 0xfffffffc00f08947 */ /* 0x004fea000383ffff */
[----:B------:R-:W-:Y:S05]  /*a530*/  BRA `(.L_x_329) ;  /* 0xffffffec00c47947 */ /* 0x000fea000383ffff */
.L_x_313:
[----:B------:R-:W-:Y:S01]  /*a540*/  BSSY B0, `(.L_x_330) ;  /* 0x0000006000007945 */ /* 0x000fe20003800000 */
[----:B------:R-:W-:-:S07]  /*a550*/  IMAD.MOV.U32 R15, RZ, RZ, -0x1 ;  /* 0xffffffffff0f7424 */ /* 0x000fce00078e00ff */
[----:B------:R-:W-:Y:S05]  /*a560*/  WARPSYNC.COLLECTIVE R15, `(.L_x_331) ;  /* 0x000000000f0c7348 */ /* 0x000fea0003c00000 */
[----:B------:R-:W-:Y:S02]  /*a570*/  ELECT P6, UR62, PT ;  /* 0x00000000003e782f */ /* 0x000fe400038c0000 */
[----:B------:R-:W-:Y:S01]  /*a580*/  MOV R14, UR62 ;  /* 0x0000003e000e7c02 */ /* 0x000fe20008000f00 */
[----:B------:R-:W-:Y:S10]  /*a590*/  ENDCOLLECTIVE ;  /* 0x000000000000791b */ /* 0x000ff40003800000 */
.L_x_331:
[----:B------:R-:W-:Y:S05]  /*a5a0*/  BSYNC B0 ;  /* 0x0000000000007941 */ /* 0x000fea0003800000 */
.L_x_330:
[----:B------:R-:W-:Y:S05]  /*a5b0*/  BRA `(.L_x_332) ;  /* 0xfffffff8001c7947 */ /* 0x000fea000383ffff */
.L_x_317:
[----:B0-----:R0:W1:Y:S02]  /*a5c0*/  SYNCS.PHASECHK.TRANS64.TRYWAIT P0, [R7+URZ], R4 ;  /* 0x00000004070075a7 */ /* 0x001064000800017f */
[----:B-1----:R-:W-:Y:S05]  /*a5d0*/  @!P0 NANOSLEEP.SYNCS 0x989680 ;  /* 0x009896800000895d */ /* 0x002fea0003900000 */
[----:B------:R-:W1:Y:S02]  /*a5e0*/  @!P0 SYNCS.PHASECHK.TRANS64 P0, [R7+URZ], R4 ;  /* 0x00000004070085a7 */ /* 0x000e64000800007f */
[----:B-1----:R-:W-:Y:S05]  /*a5f0*/  @!P0 BRA `(.L_x_317) ;  /* 0xfffffffc00f08947 */ /* 0x002fea000383ffff */
[----:B------:R-:W-:Y:S05]  /*a600*/  BRA `(.L_x_333) ;  /* 0xfffffff8005c7947 */ /* 0x000fea000383ffff */
.L_x_318:
[----:B0-----:R0:W1:Y:S02]  /*a610*/  SYNCS.PHASECHK.TRANS64.TRYWAIT P0, [R8+URZ], R5 ;  /* 0x00000005080075a7 */ /* 0x001064000800017f */
[----:B-1----:R-:W-:Y:S05]  /*a620*/  @!P0 NANOSLEEP.SYNCS 0x989680 ;  /* 0x009896800000895d */ /* 0x002fea0003900000 */
[----:B------:R-:W1:Y:S02]  /*a630*/  @!P0 SYNCS.PHASECHK.TRANS64 P0, [R8+URZ], R5 ;  /* 0x00000005080085a7 */ /* 0x000e64000800007f */
[----:B-1----:R-:W-:Y:S05]  /*a640*/  @!P0 BRA `(.L_x_318) ;  /* 0xfffffffc00f08947 */ /* 0x002fea000383ffff */
[----:B------:R-:W-:Y:S05]  /*a650*/  BRA `(.L_x_334) ;  /* 0xfffffff8006c7947 */ /* 0x000fea000383ffff */
.L_x_319:
[----:B0-----:R0:W1:Y:S02]  /*a660*/  SYNCS.PHASECHK.TRANS64.TRYWAIT P0, [R9+URZ], R4 ;  /* 0x00000004090075a7 */ /* 0x001064000800017f */
[----:B-1----:R-:W-:Y:S05]  /*a670*/  @!P0 NANOSLEEP.SYNCS 0x989680 ;  /* 0x009896800000895d */ /* 0x002fea0003900000 */
[----:B------:R-:W1:Y:S02]  /*a680*/  @!P0 SYNCS.PHASECHK.TRANS64 P0, [R9+URZ], R4 ;  /* 0x00000004090085a7 */ /* 0x000e64000800007f */
[----:B-1----:R-:W-:Y:S05]  /*a690*/  @!P0 BRA `(.L_x_319) ;  /* 0xfffffffc00f08947 */ /* 0x002fea000383ffff */
[----:B------:R-:W-:Y:S05]  /*a6a0*/  BRA `(.L_x_335) ;  /* 0xfffffff8007c7947 */ /* 0x000fea000383ffff */
.L_x_320:
[----:B0-----:R0:W1:Y:S02]  /*a6b0*/  SYNCS.PHASECHK.TRANS64.TRYWAIT P0, [R8+URZ], R5 ;  /* 0x00000005080075a7 */ /* 0x001064000800017f */
[----:B-1----:R-:W-:Y:S05]  /*a6c0*/  @!P0 NANOSLEEP.SYNCS 0x989680 ;  /* 0x009896800000895d */ /* 0x002fea0003900000 */
[----:B------:R-:W1:Y:S02]  /*a6d0*/  @!P0 SYNCS.PHASECHK.TRANS64 P0, [R8+URZ], R5 ;  /* 0x00000005080085a7 */ /* 0x000e64000800007f */
[----:B-1----:R-:W-:Y:S05]  /*a6e0*/  @!P0 BRA `(.L_x_320) ;  /* 0xfffffffc00f08947 */ /* 0x002fea000383ffff */
[----:B------:R-:W-:Y:S05]  /*a6f0*/  BRA `(.L_x_336) ;  /* 0xfffffff8008c7947 */ /* 0x000fea000383ffff */
.L_x_321:
[----:B0-----:R0:W1:Y:S02]  /*a700*/  SYNCS.PHASECHK.TRANS64.TRYWAIT P0, [R9+URZ], R4 ;  /* 0x00000004090075a7 */ /* 0x001064000800017f */
[----:B-1----:R-:W-:Y:S05]  /*a710*/  @!P0 NANOSLEEP.SYNCS 0x989680 ;  /* 0x009896800000895d */ /* 0x002fea0003900000 */
[----:B------:R-:W1:Y:S02]  /*a720*/  @!P0 SYNCS.PHASECHK.TRANS64 P0, [R9+URZ], R4 ;  /* 0x00000004090085a7 */ /* 0x000e64000800007f */
[----:B-1----:R-:W-:Y:S05]  /*a730*/  @!P0 BRA `(.L_x_321) ;  /* 0xfffffffc00f08947 */ /* 0x002fea000383ffff */
[----:B------:R-:W-:Y:S05]  /*a740*/  BRA `(.L_x_337) ;  /* 0xfffffff8009c7947 */ /* 0x000fea000383ffff */
.L_x_322:
[----:B0-----:R0:W1:Y:S02]  /*a750*/  SYNCS.PHASECHK.TRANS64.TRYWAIT P0, [R8+URZ], R5 ;  /* 0x00000005080075a7 */ /* 0x001064000800017f */
[----:B-1----:R-:W-:Y:S05]  /*a760*/  @!P0 NANOSLEEP.SYNCS 0x989680 ;  /* 0x009896800000895d */ /* 0x002fea0003900000 */
[----:B------:R-:W1:Y:S02]  /*a770*/  @!P0 SYNCS.PHASECHK.TRANS64 P0, [R8+URZ], R5 ;  /* 0x00000005080085a7 */ /* 0x000e64000800007f */
[----:B-1----:R-:W-:Y:S05]  /*a780*/  @!P0 BRA `(.L_x_322) ;  /* 0xfffffffc00f08947 */ /* 0x002fea000383ffff */
[----:B------:R-:W-:Y:S05]  /*a790*/  BRA `(.L_x_338) ;  /* 0xfffffff800ac7947 */ /* 0x000fea000383ffff */
.L_x_323:
[----:B0-----:R0:W1:Y:S02]  /*a7a0*/  SYNCS.PHASECHK.TRANS64.TRYWAIT P0, [R9+URZ], R4 ;  /* 0x00000004090075a7 */ /* 0x001064000800017f */
[----:B-1----:R-:W-:Y:S05]  /*a7b0*/  @!P0 NANOSLEEP.SYNCS 0x989680 ;  /* 0x009896800000895d */ /* 0x002fea0003900000 */
[----:B------:R-:W1:Y:S02]  /*a7c0*/  @!P0 SYNCS.PHASECHK.TRANS64 P0, [R9+URZ], R4 ;  /* 0x00000004090085a7 */ /* 0x000e64000800007f */
[----:B-1----:R-:W-:Y:S05]  /*a7d0*/  @!P0 BRA `(.L_x_323) ;  /* 0xfffffffc00f08947 */ /* 0x002fea000383ffff */
[----:B------:R-:W-:Y:S05]  /*a7e0*/  BRA `(.L_x_339) ;  /* 0xfffffff800bc7947 */ /* 0x000fea000383ffff */
.L_x_324:
[----:B0-----:R0:W1:Y:S02]  /*a7f0*/  SYNCS.PHASECHK.TRANS64.TRYWAIT P0, [R6+URZ], R5 ;  /* 0x00000005060075a7 */ /* 0x001064000800017f */
[----:B-1----:R-:W-:Y:S05]  /*a800*/  @!P0 NANOSLEEP.SYNCS 0x989680 ;  /* 0x009896800000895d */ /* 0x002fea0003900000 */
[----:B------:R-:W1:Y:S02]  /*a810*/  @!P0 SYNCS.PHASECHK.TRANS64 P0, [R6+URZ], R5 ;  /* 0x00000005060085a7 */ /* 0x000e64000800007f */
[----:B-1----:R-:W-:Y:S05]  /*a820*/  @!P0 BRA `(.L_x_324) ;  /* 0xfffffffc00f08947 */ /* 0x002fea000383ffff */
[----:B------:R-:W-:Y:S05]  /*a830*/  BRA `(.L_x_340) ;  /* 0xfffffff800c47947 */ /* 0x000fea000383ffff */
.L_x_341:
[----:B------:R-:W-:-:S00]  /*a840*/  BRA `(.L_x_341) ;  /* 0xfffffffc00fc7947 */ /* 0x000fc0000383ffff */
[----:B------:R-:W-:-:S00]  /*a850*/  NOP ;  /* 0x0000000000007918 */ /* 0x000fc00000000000 */
        /* <DEDUP_REMOVED lines=10> */
.L_x_342:


//--------------------- .nv.global.init           --------------------------
	.section	.nv.global.init,"aw",@progbits
.nv.global.init:
	.type		$str$22,@object
	.size		$str$22,($str$23 - $str$22)
$str$22:
        /*0000*/ 	.byte	0x6b, 0x5f, 0x74, 0x69, 0x6c, 0x65, 0x5f, 0x63, 0x6f, 0x75, 0x6e, 0x74, 0x20, 0x3e, 0x3d, 0x20
        /*0010*/ 	.byte	0x31, 0x00
	.type		$str$23,@object
	.size		$str$23,(__unnamed_1 - $str$23)
$str$23:
        /*0012*/ 	.byte	0x2f, 0x74, 0x6d, 0x70, 0x2f, 0x63, 0x75, 0x74, 0x6c, 0x61, 0x73, 0x73, 0x5f, 0x73, 0x77, 0x65
        /*0022*/ 	.byte	0x65, 0x70, 0x5f, 0x73, 0x72, 0x63, 0x2f, 0x69, 0x6e, 0x63, 0x6c, 0x75, 0x64, 0x65, 0x2f, 0x63
        /*0032*/ 	.byte	0x75, 0x74, 0x6c, 0x61, 0x73, 0x73, 0x2f, 0x67, 0x65, 0x6d, 0x6d, 0x2f, 0x63, 0x6f, 0x6c, 0x6c
        /*0042*/ 	.byte	0x65, 0x63, 0x74, 0x69, 0x76, 0x65, 0x2f, 0x73, 0x6d, 0x39, 0x30, 0x5f, 0x6d, 0x6d, 0x61, 0x5f
        /*0052*/ 	.byte	0x74, 0x6d, 0x61, 0x5f, 0x67, 0x6d, 0x6d, 0x61, 0x5f, 0x73, 0x73, 0x5f, 0x77, 0x61, 0x72, 0x70
        /*0062*/ 	.byte	0x73, 0x70, 0x65, 0x63, 0x69, 0x61, 0x6c, 0x69, 0x7a, 0x65, 0x64, 0x2e, 0x68, 0x70, 0x70, 0x00
	.type		__unnamed_1,@object
	.size		__unnamed_1,(.L_0 - __unnamed_1)
__unnamed_1:
        /*0072*/ 	.byte	0x76, 0x6f, 0x69, 0x64, 0x20, 0x63, 0x75, 0x74, 0x6c, 0x61, 0x73, 0x73, 0x3a, 0x3a, 0x67, 0x65
        /* <DEDUP_REMOVED lines=172> */
        /*0b42*/ 	.byte	0x3a, 0x69, 0x64, 0x65, 0x6e, 0x74, 0x69, 0x74, 0x79, 0x5d, 0x00
.L_0:


//--------------------- .nv.shared._ZN7cutlass13device_kernelINS_4gemm6kernel13GemmUniversalIN4cute5tupleIJiiiiEEENS1_10collective13CollectiveMmaINS1_34MainloopSm90TmaGmmaWarpSpecializedILi9ENS5_IJNS4_1CILi8EEENSA_ILi1EEESC_EEENS1_35KernelTmaWarpSpecializedCooperativeEEENS5_IJNSA_ILi256EEENSA_ILi128EEENSA_ILi64EEEEEEaNS5_IJlSC_lEEEaSK_NS4_8TiledMMAINS4_8MMA_AtomIJNS4_4SM904GMMA27MMA_64x128x32_S32S8S8_SS_TNEEEENS4_6LayoutINS5_IJNSA_ILi2EEESC_SC_EEENS5_IJSC_NSA_ILi0EEESU_EEEEENS5_IJNS4_10UnderscoreESX_SX_EEEEENS4_13SM90_TMA_LOADENS4_14ComposedLayoutINS4_7SwizzleILi2ELi4ELi3EEENS4_18smem_ptr_flag_bitsILi8EEENSR_INS5_IJSB_SI_EEENS5_IJSI_SC_EEEEEEEvNS4_8identityENS4_23SM90_TMA_LOAD_MULTICASTES19_vS1A_EENS_8epilogue10collective6detail29Sm90TmaWarpSpecializedAdapterINS1E_15DefaultEpilogueIaSK_SK_NS1D_6thread17LinearCombinationIaLi1EiiLNS1I_9ScaleType4KindE0ELNS_15FloatRoundStyleE2EaEENS1_15EpilogueDefaultEEEEEvvEEEEvNT_6ParamsE --------------------------
	.section	.nv.shared._ZN7cutlass13device_kernelINS_4gemm6kernel13GemmUniversalIN4cute5tupleIJiiiiEEENS1_10collective13CollectiveMmaINS1_34MainloopSm90TmaGmmaWarpSpecializedILi9ENS5_IJNS4_1CILi8EEENSA_ILi1EEESC_EEENS1_35KernelTmaWarpSpecializedCooperativeEEENS5_IJNSA_ILi256EEENSA_ILi128EEENSA_ILi64EEEEEEaNS5_IJlSC_lEEEaSK_NS4_8TiledMMAINS4_8MMA_AtomIJNS4_4SM904GMMA27MMA_64x128x32_S32S8S8_SS_TNEEEENS4_6LayoutINS5_IJNSA_ILi2EEESC_SC_EEENS5_IJSC_NSA_ILi0EEESU_EEEEENS5_IJNS4_10UnderscoreESX_SX_EEEEENS4_13SM90_TMA_LOADENS4_14ComposedLayoutINS4_7SwizzleILi2ELi4ELi3EEENS4_18smem_ptr_flag_bitsILi8EEENSR_INS5_IJSB_SI_EEENS5_IJSI_SC_EEEEEEEvNS4_8identityENS4_23SM90_TMA_LOAD_MULTICASTES19_vS1A_EENS_8epilogue10collective6detail29Sm90TmaWarpSpecializedAdapterINS1E_15DefaultEpilogueIaSK_SK_NS1D_6thread17LinearCombinationIaLi1EiiLNS1I_9ScaleType4KindE0ELNS_15FloatRoundStyleE2EaEENS1_15EpilogueDefaultEEEEEvvEEEEvNT_6ParamsE,"aw",@nobits
	.sectionflags	@""
	.align	16
	.zero		1024


//--------------------- .nv.shared.reserved.0     --------------------------
	.section	.nv.shared.reserved.0,"aw",@nobits
	.weak		__nv_reservedSMEM_offset_0_alias
	.size		__nv_reservedSMEM_offset_0_alias, 0, 0
	.other		__nv_reservedSMEM_offset_0_alias,@"STO_CUDA_RESERVED_SHARED STV_DEFAULT"
__nv_reservedSMEM_offset_0_alias:
	.zero		0


//--------------------- .nv.global                --------------------------
	.section	.nv.global,"aw",@nobits
.nv.global:
	.type		_ZN40_INTERNAL_2e1938bd_4_k_cu_4eb3d9be_276024cute1_E,@object
	.size		_ZN40_INTERNAL_2e1938bd_4_k_cu_4eb3d9be_276024cute1_E,(_ZN40_INTERNAL_2e1938bd_4_k_cu_4eb3d9be_276024cuda3std3__45__cpo6cbeginE - _ZN40_INTERNAL_2e1938bd_4_k_cu_4eb3d9be_276024cute1_E)
_ZN40_INTERNAL_2e1938bd_4_k_cu_4eb3d9be_276024cute1_E:
	.zero		1
	.type		_ZN40_INTERNAL_2e1938bd_4_k_cu_4eb3d9be_276024cuda3std3__45__cpo6cbeginE,@object
	.size		_ZN40_INTERNAL_2e1938bd_4_k_cu_4eb3d9be_276024cuda3std3__45__cpo6cbeginE,(_ZN40_INTERNAL_2e1938bd_4_k_cu_4eb3d9be_276024cuda3std3__48in_placeE - _ZN40_INTERNAL_2e1938bd_4_k_cu_4eb3d9be_276024cuda3std3__45__cpo6cbeginE)
_ZN40_INTERNAL_2e1938bd_4_k_cu_4eb3d9be_276024cuda3std3__45__cpo6cbeginE:
	.zero		1
	.type		_ZN40_INTERNAL_2e1938bd_4_k_cu_4eb3d9be_276024cuda3std3__48in_placeE,@object
	.size		_ZN40_INTERNAL_2e1938bd_4_k_cu_4eb3d9be_276024cuda3std3__48in_placeE,(_ZN40_INTERNAL_2e1938bd_4_k_cu_4eb3d9be_276024cuda3std6ranges3__45__cpo9iter_moveE - _ZN40_INTERNAL_2e1938bd_4_k_cu_4eb3d9be_276024cuda3std3__48in_placeE)
_ZN40_INTERNAL_2e1938bd_4_k_cu_4eb3d9be_276024cuda3std3__48in_placeE:
	.zero		1
	.type		_ZN40_INTERNAL_2e1938bd_4_k_cu_4eb3d9be_276024cuda3std6ranges3__45__cpo9iter_moveE,@object
	.size		_ZN40_INTERNAL_2e1938bd_4_k_cu_4eb3d9be_276024cuda3std6ranges3__45__cpo9iter_moveE,(_ZN40_INTERNAL_2e1938bd_4_k_cu_4eb3d9be_276024cuda3std3__45__cpo5beginE - _ZN40_INTERNAL_2e1938bd_4_k_cu_4eb3d9be_276024cuda3std6ranges3__45__cpo9iter_moveE)
_ZN40_INTERNAL_2e1938bd_4_k_cu_4eb3d9be_276024cuda3std6ranges3__45__cpo9iter_moveE:
	.zero		1
	.type		_ZN40_INTERNAL_2e1938bd_4_k_cu_4eb3d9be_276024cuda3std3__45__cpo5beginE,@object
	.size		_ZN40_INTERNAL_2e1938bd_4_k_cu_4eb3d9be_276024cuda3std3__45__cpo5beginE,(_ZN40_INTERNAL_2e1938bd_4_k_cu_4eb3d9be_276024cuda3std3__442_GLOBAL__N__2e1938bd_4_k_cu_4eb3d9be_276026ignoreE - _ZN40_INTERNAL_2e1938bd_4_k_cu_4eb3d9be_276024cuda3std3__45__cpo5beginE)
_ZN40_INTERNAL_2e1938bd_4_k_cu_4eb3d9be_276024cuda3std3__45__cpo5beginE:
	.zero		1
	.type		_ZN40_INTERNAL_2e1938bd_4_k_cu_4eb3d9be_276024cuda3std3__442_GLOBAL__N__2e1938bd_4_k_cu_4eb3d9be_276026ignoreE,@object
	.size		_ZN40_INTERNAL_2e1938bd_4_k_cu_4eb3d9be_276024cuda3std3__442_GLOBAL__N__2e1938bd_4_k_cu_4eb3d9be_276026ignoreE,(_ZN40_INTERNAL_2e1938bd_4_k_cu_4eb3d9be_276024cute7productE - _ZN40_INTERNAL_2e1938bd_4_k_cu_4eb3d9be_276024cuda3std3__442_GLOBAL__N__2e1938bd_4_k_cu_4eb3d9be_276026ignoreE)
_ZN40_INTERNAL_2e1938bd_4_k_cu_4eb3d9be_276024cuda3std3__442_GLOBAL__N__2e1938bd_4_k_cu_4eb3d9be_276026ignoreE:
	.zero		1
	.type		_ZN40_INTERNAL_2e1938bd_4_k_cu_4eb3d9be_276024cute7productE,@object
	.size		_ZN40_INTERNAL_2e1938bd_4_k_cu_4eb3d9be_276024cute7productE,(_ZN40_INTERNAL_2e1938bd_4_k_cu_4eb3d9be_276024cuda3std3__45__cpo3endE - _ZN40_INTERNAL_2e1938bd_4_k_cu_4eb3d9be_276024cute7productE)
_ZN40_INTERNAL_2e1938bd_4_k_cu_4eb3d9be_276024cute7productE:
	.zero		1
	.type		_ZN40_INTERNAL_2e1938bd_4_k_cu_4eb3d9be_276024cuda3std3__45__cpo3endE,@object
	.size		_ZN40_INTERNAL_2e1938bd_4_k_cu_4eb3d9be_276024cuda3std3__45__cpo3endE,(_ZN40_INTERNAL_2e1938bd_4_k_cu_4eb3d9be_276024cuda3std3__419piecewise_constructE - _ZN40_INTERNAL_2e1938bd_4_k_cu_4eb3d9be_276024cuda3std3__45__cpo3endE)
_ZN40_INTERNAL_2e1938bd_4_k_cu_4eb3d9be_276024cuda3std3__45__cpo3endE:
	.zero		1
	.type		_ZN40_INTERNAL_2e1938bd_4_k_cu_4eb3d9be_276024cuda3std3__419piecewise_constructE,@object
	.size		_ZN40_INTERNAL_2e1938bd_4_k_cu_4eb3d9be_276024cuda3std3__419piecewise_constructE,(_ZN40_INTERNAL_2e1938bd_4_k_cu_4eb3d9be_276024cuda3std3__45__cpo4cendE - _ZN40_INTERNAL_2e1938bd_4_k_cu_4eb3d9be_276024cuda3std3__419piecewise_constructE)
_ZN40_INTERNAL_2e1938bd_4_k_cu_4eb3d9be_276024cuda3std3__419piecewise_constructE:
	.zero		1
	.type		_ZN40_INTERNAL_2e1938bd_4_k_cu_4eb3d9be_276024cuda3std3__45__cpo4cendE,@object
	.size		_ZN40_INTERNAL_2e1938bd_4_k_cu_4eb3d9be_276024cuda3std3__45__cpo4cendE,(_ZN40_INTERNAL_2e1938bd_4_k_cu_4eb3d9be_276024cuda3std6ranges3__45__cpo4swapE - _ZN40_INTERNAL_2e1938bd_4_k_cu_4eb3d9be_276024cuda3std3__45__cpo4cendE)
_ZN40_INTERNAL_2e1938bd_4_k_cu_4eb3d9be_276024cuda3std3__45__cpo4cendE:
	.zero		1
	.type		_ZN40_INTERNAL_2e1938bd_4_k_cu_4eb3d9be_276024cuda3std6ranges3__45__cpo4swapE,@object
	.size		_ZN40_INTERNAL_2e1938bd_4_k_cu_4eb3d9be_276024cuda3std6ranges3__45__cpo4swapE,(.L_8 - _ZN40_INTERNAL_2e1938bd_4_k_cu_4eb3d9be_276024cuda3std6ranges3__45__cpo4swapE)
_ZN40_INTERNAL_2e1938bd_4_k_cu_4eb3d9be_276024cuda3std6ranges3__45__cpo4swapE:
	.zero		1
.L_8:


//--------------------- .nv.constant0._ZN7cutlass13device_kernelINS_4gemm6kernel13GemmUniversalIN4cute5tupleIJiiiiEEENS1_10collective13CollectiveMmaINS1_34MainloopSm90TmaGmmaWarpSpecializedILi9ENS5_IJNS4_1CILi8EEENSA_ILi1EEESC_EEENS1_35KernelTmaWarpSpecializedCooperativeEEENS5_IJNSA_ILi256EEENSA_ILi128EEENSA_ILi64EEEEEEaNS5_IJlSC_lEEEaSK_NS4_8TiledMMAINS4_8MMA_AtomIJNS4_4SM904GMMA27MMA_64x128x32_S32S8S8_SS_TNEEEENS4_6LayoutINS5_IJNSA_ILi2EEESC_SC_EEENS5_IJSC_NSA_ILi0EEESU_EEEEENS5_IJNS4_10UnderscoreESX_SX_EEEEENS4_13SM90_TMA_LOADENS4_14ComposedLayoutINS4_7SwizzleILi2ELi4ELi3EEENS4_18smem_ptr_flag_bitsILi8EEENSR_INS5_IJSB_SI_EEENS5_IJSI_SC_EEEEEEEvNS4_8identityENS4_23SM90_TMA_LOAD_MULTICASTES19_vS1A_EENS_8epilogue10collective6detail29Sm90TmaWarpSpecializedAdapterINS1E_15DefaultEpilogueIaSK_SK_NS1D_6thread17LinearCombinationIaLi1EiiLNS1I_9ScaleType4KindE0ELNS_15FloatRoundStyleE2EaEENS1_15EpilogueDefaultEEEEEvvEEEEvNT_6ParamsE --------------------------
	.section	.nv.constant0._ZN7cutlass13device_kernelINS_4gemm6kernel13GemmUniversalIN4cute5tupleIJiiiiEEENS1_10collective13CollectiveMmaINS1_34MainloopSm90TmaGmmaWarpSpecializedILi9ENS5_IJNS4_1CILi8EEENSA_ILi1EEESC_EEENS1_35KernelTmaWarpSpecializedCooperativeEEENS5_IJNSA_ILi256EEENSA_ILi128EEENSA_ILi64EEEEEEaNS5_IJlSC_lEEEaSK_NS4_8TiledMMAINS4_8MMA_AtomIJNS4_4SM904GMMA27MMA_64x128x32_S32S8S8_SS_TNEEEENS4_6LayoutINS5_IJNSA_ILi2EEESC_SC_EEENS5_IJSC_NSA_ILi0EEESU_EEEEENS5_IJNS4_10UnderscoreESX_SX_EEEEENS4_13SM90_TMA_LOADENS4_14ComposedLayoutINS4_7SwizzleILi2ELi4ELi3EEENS4_18smem_ptr_flag_bitsILi8EEENSR_INS5_IJSB_SI_EEENS5_IJSI_SC_EEEEEEEvNS4_8identityENS4_23SM90_TMA_LOAD_MULTICASTES19_vS1A_EENS_8epilogue10collective6detail29Sm90TmaWarpSpecializedAdapterINS1E_15DefaultEpilogueIaSK_SK_NS1D_6thread17LinearCombinationIaLi1EiiLNS1I_9ScaleType4KindE0ELNS_15FloatRoundStyleE2EaEENS1_15EpilogueDefaultEEEEEvvEEEEvNT_6ParamsE,"a",@progbits
	.sectionflags	@""
	.align	4
.nv.constant0._ZN7cutlass13device_kernelINS_4gemm6kernel13GemmUniversalIN4cute5tupleIJiiiiEEENS1_10collective13CollectiveMmaINS1_34MainloopSm90TmaGmmaWarpSpecializedILi9ENS5_IJNS4_1CILi8EEENSA_ILi1EEESC_EEENS1_35KernelTmaWarpSpecializedCooperativeEEENS5_IJNSA_ILi256EEENSA_ILi128EEENSA_ILi64EEEEEEaNS5_IJlSC_lEEEaSK_NS4_8TiledMMAINS4_8MMA_AtomIJNS4_4SM904GMMA27MMA_64x128x32_S32S8S8_SS_TNEEEENS4_6LayoutINS5_IJNSA_ILi2EEESC_SC_EEENS5_IJSC_NSA_ILi0EEESU_EEEEENS5_IJNS4_10UnderscoreESX_SX_EEEEENS4_13SM90_TMA_LOADENS4_14ComposedLayoutINS4_7SwizzleILi2ELi4ELi3EEENS4_18smem_ptr_flag_bitsILi8EEENSR_INS5_IJSB_SI_EEENS5_IJSI_SC_EEEEEEEvNS4_8identityENS4_23SM90_TMA_LOAD_MULTICASTES19_vS1A_EENS_8epilogue10collective6detail29Sm90TmaWarpSpecializedAdapterINS1E_15DefaultEpilogueIaSK_SK_NS1D_6thread17LinearCombinationIaLi1EiiLNS1I_9ScaleType4KindE0ELNS_15FloatRoundStyleE2EaEENS1_15EpilogueDefaultEEEEEvvEEEEvNT_6ParamsE:
	.zero		1664


//--------------------- SYMBOLS --------------------------

	.type		.nv.reservedSmem.offset0,@object
	.size		.nv.reservedSmem.offset0,0x4
	.type		__assertfail,@function
